def matmul_kernel(
    a_ptr,
    b_ptr,
    c_ptr,
    M,
    N,
    K,
    stride_am,
    stride_ak,
    stride_bk,
    stride_bn,
    stride_cm,
    stride_cn,
    BLOCK_M: tl.constexpr,
    BLOCK_N: tl.constexpr,
    BLOCK_K: tl.constexpr,
    GROUP_M: tl.constexpr,
):
    pid = tl.program_id(axis=0)
    num_pid_m = tl.cdiv(M, BLOCK_M)
    num_pid_n = tl.cdiv(N, BLOCK_N)
    num_pid_in_group = GROUP_M * num_pid_n
    group_id = pid // num_pid_in_group
    first_pid_m = group_id * GROUP_M
    group_size_m = min(num_pid_m - first_pid_m, GROUP_M)
    pid_m = first_pid_m + ((pid % num_pid_in_group) % group_size_m)
    pid_n = (pid % num_pid_in_group) // group_size_m

    offs_am = (pid_m * BLOCK_M + tl.arange(0, BLOCK_M)) % M
    offs_bn = (pid_n * BLOCK_N + tl.arange(0, BLOCK_N)) % N
    offs_k = tl.arange(0, BLOCK_K)
    a_ptrs = a_ptr + offs_am[:, None] * stride_am + offs_k[None, :] * stride_ak
    b_ptrs = b_ptr + offs_k[:, None] * stride_bk + offs_bn[None, :] * stride_bn

    acc = tl.zeros((BLOCK_M, BLOCK_N), dtype=tl.float32)
    for kk in range(0, tl.cdiv(K, BLOCK_K)):
        a = tl.load(a_ptrs, mask=offs_k[None, :] < K - kk * BLOCK_K, other=0.0)
        b = tl.load(b_ptrs, mask=offs_k[:, None] < K - kk * BLOCK_K, other=0.0)
        acc = tl.dot(a, b, acc)
        a_ptrs += BLOCK_K * stride_ak
        b_ptrs += BLOCK_K * stride_bk

    c = acc.to(c_ptr.dtype.element_ty)
    offs_cm = pid_m * BLOCK_M + tl.arange(0, BLOCK_M)
    offs_cn = pid_n * BLOCK_N + tl.arange(0, BLOCK_N)
    c_ptrs = c_ptr + offs_cm[:, None] * stride_cm + offs_cn[None, :] * stride_cn
    mask = (offs_cm[:, None] < M) & (offs_cn[None, :] < N)
    tl.store(c_ptrs, c, mask=mask)

# config = {"BLOCK_K": 32, "BLOCK_M": 128, "BLOCK_N": 128, "GROUP_M": 8, "arch": "sm_100", "dtype": "bf16", "num_ctas": 1, "num_stages": 3, "num_warps": 16}
# arch = sm_100


// ===== COMPILED SASS (sm_100a) =====

	.target	sm_100a

	.elftype	@"ET_EXEC"


//--------------------- .note.nv.tkinfo           --------------------------
	.section	.note.nv.tkinfo,"",@"SHT_NOTE"
	.sectionflags	@"SHF_NOTE_NV_TKINFO"
	.tkinfo
        /*0018*/ 	.word	0x00000081
        /*0030*/ 	.string	""
        /*0030*/ 	.string	"ptxas-blackwell"
        /*0030*/ 	.string	"Cuda compilation tools, release 12.9, V12.9.86"
        /*0030*/ 	.string	"Build cuda_12.9.r12.9/compiler.36037853_0"
        /*0030*/ 	.string	"-v  -suppress-debug-info  -lineinfo  -arch sm_100a "



//--------------------- .note.nv.cuver            --------------------------
	.section	.note.nv.cuver,"",@"SHT_NOTE"
	.sectionflags	@"SHF_NOTE_NV_CUVER"
        /*0018*/ 	.short	0x0001
        /*001a*/ 	.short	0x0064
        /*001c*/ 	.short	0x0001
        /*001e*/ 	.short	0x0000
        /*0020*/ 	.short	0x0001
        /*0022*/ 	.short	0x0000


//--------------------- .nv.info                  --------------------------
	.section	.nv.info,"",@"SHT_CUDA_INFO"
	.align	4


	//----- nvinfo : EIATTR_REGCOUNT
	.align		4
        /*0000*/ 	.byte	0x04, 0x2f
        /*0002*/ 	.short	(.L_1 - .L_0)
	.align		4
.L_0:
        /*0004*/ 	.word	index@(matmul_kernel)
        /*0008*/ 	.word	0x00000080


	//----- nvinfo : EIATTR_FRAME_SIZE
	.align		4
.L_1:
        /*000c*/ 	.byte	0x04, 0x11
        /*000e*/ 	.short	(.L_3 - .L_2)
	.align		4
.L_2:
        /*0010*/ 	.word	index@(matmul_kernel)
        /*0014*/ 	.word	0x00000000


	//----- nvinfo : EIATTR_MIN_STACK_SIZE
	.align		4
.L_3:
        /*0018*/ 	.byte	0x04, 0x12
        /*001a*/ 	.short	(.L_5 - .L_4)
	.align		4
.L_4:
        /*001c*/ 	.word	index@(matmul_kernel)
        /*0020*/ 	.word	0x00000000
.L_5:


//--------------------- .nv.info.matmul_kernel    --------------------------
	.section	.nv.info.matmul_kernel,"",@"SHT_CUDA_INFO"
	.sectionflags	@""
	.align	4


	//----- nvinfo : EIATTR_CUDA_API_VERSION
	.align		4
        /*0000*/ 	.byte	0x04, 0x37
        /*0002*/ 	.short	(.L_7 - .L_6)
.L_6:
        /*0004*/ 	.word	0x00000081


	//----- nvinfo : EIATTR_KPARAM_INFO
	.align		4
.L_7:
        /*0008*/ 	.byte	0x04, 0x17
        /*000a*/ 	.short	(.L_9 - .L_8)
.L_8:
        /*000c*/ 	.word	0x00000000
        /*0010*/ 	.short	0x000d
        /*0012*/ 	.short	0x0048
        /*0014*/ 	.byte	0x00, 0xf4, 0x21, 0x00


	//----- nvinfo : EIATTR_KPARAM_INFO
	.align		4
.L_9:
        /*0018*/ 	.byte	0x04, 0x17
        /*001a*/ 	.short	(.L_11 - .L_10)
.L_10:
        /*001c*/ 	.word	0x00000000
        /*0020*/ 	.short	0x000c
        /*0022*/ 	.short	0x0040
        /*0024*/ 	.byte	0x00, 0xf4, 0x21, 0x00


	//----- nvinfo : EIATTR_KPARAM_INFO
	.align		4
.L_11:
        /*0028*/ 	.byte	0x04, 0x17
        /*002a*/ 	.short	(.L_13 - .L_12)
.L_12:
        /*002c*/ 	.word	0x00000000
        /*0030*/ 	.short	0x000b
        /*0032*/ 	.short	0x0038
        /*0034*/ 	.byte	0x00, 0xf0, 0x11, 0x00


	//----- nvinfo : EIATTR_KPARAM_INFO
	.align		4
.L_13:
        /*0038*/ 	.byte	0x04, 0x17
        /*003a*/ 	.short	(.L_15 - .L_14)
.L_14:
        /*003c*/ 	.word	0x00000000
        /*0040*/ 	.short	0x000a
        /*0042*/ 	.short	0x0034
        /*0044*/ 	.byte	0x00, 0xf0, 0x11, 0x00


	//----- nvinfo : EIATTR_KPARAM_INFO
	.align		4
.L_15:
        /*0048*/ 	.byte	0x04, 0x17
        /*004a*/ 	.short	(.L_17 - .L_16)
.L_16:
        /*004c*/ 	.word	0x00000000
        /*0050*/ 	.short	0x0009
        /*0052*/ 	.short	0x0030
        /*0054*/ 	.byte	0x00, 0xf0, 0x11, 0x00


	//----- nvinfo : EIATTR_KPARAM_INFO
	.align		4
.L_17:
        /*0058*/ 	.byte	0x04, 0x17
        /*005a*/ 	.short	(.L_19 - .L_18)
.L_18:
        /*005c*/ 	.word	0x00000000
        /*0060*/ 	.short	0x0008
        /*0062*/ 	.short	0x002c
        /*0064*/ 	.byte	0x00, 0xf0, 0x11, 0x00


	//----- nvinfo : EIATTR_KPARAM_INFO
	.align		4
.L_19:
        /*0068*/ 	.byte	0x04, 0x17
        /*006a*/ 	.short	(.L_21 - .L_20)
.L_20:
        /*006c*/ 	.word	0x00000000
        /*0070*/ 	.short	0x0007
        /*0072*/ 	.short	0x0028
        /*0074*/ 	.byte	0x00, 0xf0, 0x11, 0x00


	//----- nvinfo : EIATTR_KPARAM_INFO
	.align		4
.L_21:
        /*0078*/ 	.byte	0x04, 0x17
        /*007a*/ 	.short	(.L_23 - .L_22)
.L_22:
        /*007c*/ 	.word	0x00000000
        /*0080*/ 	.short	0x0006
        /*0082*/ 	.short	0x0024
        /*0084*/ 	.byte	0x00, 0xf0, 0x11, 0x00


	//----- nvinfo : EIATTR_KPARAM_INFO
	.align		4
.L_23:
        /*0088*/ 	.byte	0x04, 0x17
        /*008a*/ 	.short	(.L_25 - .L_24)
.L_24:
        /*008c*/ 	.word	0x00000000
        /*0090*/ 	.short	0x0005
        /*0092*/ 	.short	0x0020
        /*0094*/ 	.byte	0x00, 0xf0, 0x11, 0x00


	//----- nvinfo : EIATTR_KPARAM_INFO
	.align		4
.L_25:
        /*0098*/ 	.byte	0x04, 0x17
        /*009a*/ 	.short	(.L_27 - .L_26)
.L_26:
        /*009c*/ 	.word	0x00000000
        /*00a0*/ 	.short	0x0004
        /*00a2*/ 	.short	0x001c
        /*00a4*/ 	.byte	0x00, 0xf0, 0x11, 0x00


	//----- nvinfo : EIATTR_KPARAM_INFO
	.align		4
.L_27:
        /*00a8*/ 	.byte	0x04, 0x17
        /*00aa*/ 	.short	(.L_29 - .L_28)
.L_28:
        /*00ac*/ 	.word	0x00000000
        /*00b0*/ 	.short	0x0003
        /*00b2*/ 	.short	0x0018
        /*00b4*/ 	.byte	0x00, 0xf0, 0x11, 0x00


	//----- nvinfo : EIATTR_KPARAM_INFO
	.align		4
.L_29:
        /*00b8*/ 	.byte	0x04, 0x17
        /*00ba*/ 	.short	(.L_31 - .L_30)
.L_30:
        /*00bc*/ 	.word	0x00000000
        /*00c0*/ 	.short	0x0002
        /*00c2*/ 	.short	0x0010
        /*00c4*/ 	.byte	0x00, 0xf4, 0x21, 0x00


	//----- nvinfo : EIATTR_KPARAM_INFO
	.align		4
.L_31:
        /*00c8*/ 	.byte	0x04, 0x17
        /*00ca*/ 	.short	(.L_33 - .L_32)
.L_32:
        /*00cc*/ 	.word	0x00000000
        /*00d0*/ 	.short	0x0001
        /*00d2*/ 	.short	0x0008
        /*00d4*/ 	.byte	0x00, 0xf4, 0x21, 0x00


	//----- nvinfo : EIATTR_KPARAM_INFO
	.align		4
.L_33:
        /*00d8*/ 	.byte	0x04, 0x17
        /*00da*/ 	.short	(.L_35 - .L_34)
.L_34:
        /*00dc*/ 	.word	0x00000000
        /*00e0*/ 	.short	0x0000
        /*00e2*/ 	.short	0x0000
        /*00e4*/ 	.byte	0x00, 0xf4, 0x21, 0x00


	//----- nvinfo : EIATTR_SPARSE_MMA_MASK
	.align		4
.L_35:
        /*00e8*/ 	.byte	0x03, 0x50
        /*00ea*/ 	.short	0x0000


	//----- nvinfo : EIATTR_MAXREG_COUNT
	.align		4
        /*00ec*/ 	.byte	0x03, 0x1b
        /*00ee*/ 	.short	0x0080


	//----- nvinfo : EIATTR_NUM_BARRIERS
	.align		4
        /*00f0*/ 	.byte	0x02, 0x4c
        /*00f2*/ 	.byte	0x01
	.zero		1


	//----- nvinfo : EIATTR_VRC_CTA_INIT_COUNT
	.align		4
        /*00f4*/ 	.byte	0x02, 0x4a
	.zero		1
	.zero		1


	//----- nvinfo : EIATTR_EXIT_INSTR_OFFSETS
	.align		4
        /*00f8*/ 	.byte	0x04, 0x1c
        /*00fa*/ 	.short	(.L_37 - .L_36)


	//   ....[0]....
.L_36:
        /*00fc*/ 	.word	0x00002bf0


	//   ....[1]....
        /*0100*/ 	.word	0x00002c20


	//----- nvinfo : EIATTR_REQNTID
	.align		4
.L_37:
        /*0104*/ 	.byte	0x04, 0x10
        /*0106*/ 	.short	(.L_39 - .L_38)
.L_38:
        /*0108*/ 	.word	0x00000200
        /*010c*/ 	.word	0x00000001
        /*0110*/ 	.word	0x00000001


	//----- nvinfo : EIATTR_CBANK_PARAM_SIZE
	.align		4
.L_39:
        /*0114*/ 	.byte	0x03, 0x19
        /*0116*/ 	.short	0x0050


	//----- nvinfo : EIATTR_PARAM_CBANK
	.align		4
        /*0118*/ 	.byte	0x04, 0x0a
        /*011a*/ 	.short	(.L_41 - .L_40)
	.align		4
.L_40:
        /*011c*/ 	.word	index@(.nv.constant0.matmul_kernel)
        /*0120*/ 	.short	0x0380
        /*0122*/ 	.short	0x0050


	//----- nvinfo : EIATTR_SW_WAR
	.align		4
.L_41:
        /*0124*/ 	.byte	0x04, 0x36
        /*0126*/ 	.short	(.L_43 - .L_42)
.L_42:
        /*0128*/ 	.word	0x00000008
.L_43:


//--------------------- .nv.compat                --------------------------
	.section	.nv.compat,"",@"SHT_CUDA_COMPAT_INFO"
	.align	4
        /*0000*/ 	.byte	0x02, 0x02, 0x01, 0x00, 0x02, 0x05, 0x05, 0x00, 0x02, 0x03, 0x00, 0x00, 0x02, 0x06, 0x01, 0x00


//--------------------- .nv.callgraph             --------------------------
	.section	.nv.callgraph,"",@"SHT_CUDA_CALLGRAPH"
	.align	4
	.sectionentsize	8
	.align		4
        /*0000*/ 	.word	0x00000000
	.align		4
        /*0004*/ 	.word	0xffffffff
	.align		4
        /*0008*/ 	.word	0x00000000
	.align		4
        /*000c*/ 	.word	0xfffffffe
	.align		4
        /*0010*/ 	.word	0x00000000
	.align		4
        /*0014*/ 	.word	0xfffffffd
	.align		4
        /*0018*/ 	.word	0x00000000
	.align		4
        /*001c*/ 	.word	0xfffffffc


//--------------------- .text.matmul_kernel       --------------------------
	.section	.text.matmul_kernel,"ax",@progbits
	.align	128
        .global         matmul_kernel
        .type           matmul_kernel,@function
        .size           matmul_kernel,(.L_x_4 - matmul_kernel)
        .other          matmul_kernel,@"STO_CUDA_ENTRY STV_DEFAULT"
matmul_kernel:
.text.matmul_kernel:
[----:B------:R-:W0:Y:S08]  /*0000*/  LDC R1, c[0x0][0x37c] ;  /* 0x0000df00ff017b82 */ /* 0x000e300000000800 */
[----:B------:R-:W1:Y:S01]  /*0010*/  LDC.64 R20, c[0x0][0x398] ;  /* 0x0000e600ff147b82 */ /* 0x000e620000000a00 */
[----:B------:R-:W2:Y:S01]  /*0020*/  S2R R5, SR_CTAID.X ;  /* 0x0000000000057919 */ /* 0x000ea20000002500 */
[----:B------:R-:W3:Y:S01]  /*0030*/  LDCU UR4, c[0x0][0x3a0] ;  /* 0x00007400ff0477ac */ /* 0x000ee20008000800 */
[----:B------:R-:W-:Y:S01]  /*0040*/  UMOV UR5, 0x400 ;  /* 0x0000040000057882 */ /* 0x000fe20000000000 */
[----:B------:R-:W4:Y:S04]  /*0050*/  LDCU.64 UR8, c[0x0][0x358] ;  /* 0x00006b00ff0877ac */ /* 0x000f280008000a00 */
[----:B------:R-:W5:Y:S01]  /*0060*/  S2UR UR6, SR_CgaCtaId ;  /* 0x00000000000679c3 */ /* 0x000f620000008800 */
[----:B------:R-:W0:Y:S01]  /*0070*/  LDCU UR7, c[0x0][0x3a0] ;  /* 0x00007400ff0777ac */ /* 0x000e220008000800 */
[----:B---3--:R-:W-:Y:S01]  /*0080*/  UIADD3 UR4, UPT, UPT, UR4, 0x1f, URZ ;  /* 0x0000001f04047890 */ /* 0x008fe2000fffe0ff */
[----:B-1----:R-:W-:-:S03]  /*0090*/  VIADD R0, R21, 0x7f ;  /* 0x0000007f15007836 */ /* 0x002fc60000000000 */
[----:B------:R-:W-:Y:S02]  /*00a0*/  UISETP.GT.AND UP0, UPT, UR4, 0x1f, UPT ;  /* 0x0000001f0400788c */ /* 0x000fe4000bf04270 */
[----:B------:R-:W-:Y:S01]  /*00b0*/  SHF.R.S32.HI R3, RZ, 0x1f, R0 ;  /* 0x0000001fff037819 */ /* 0x000fe20000011400 */
[----:B-----5:R-:W-:-:S03]  /*00c0*/  ULEA UR5, UR6, UR5, 0x18 ;  /* 0x0000000506057291 */ /* 0x020fc6000f8ec0ff */
[----:B------:R-:W-:Y:S02]  /*00d0*/  LEA.HI R3, R3, R0, RZ, 0x7 ;  /* 0x0000000003037211 */ /* 0x000fe400078f38ff */
[----:B--2---:R-:W-:Y:S02]  /*00e0*/  IABS R8, R5 ;  /* 0x0000000500087213 */ /* 0x004fe40000000000 */
[----:B------:R-:W-:-:S05]  /*00f0*/  SHF.R.S32.HI R3, RZ, 0x7, R3 ;  /* 0x00000007ff037819 */ /* 0x000fca0000011403 */
[----:B------:R-:W-:-:S05]  /*0100*/  IMAD.SHL.U32 R4, R3, 0x8, RZ ;  /* 0x0000000803047824 */ /* 0x000fca00078e00ff */
[-C--:B------:R-:W-:Y:S02]  /*0110*/  IABS R7, R4.reuse ;  /* 0x0000000400077213 */ /* 0x080fe40000000000 */
[----:B------:R-:W-:Y:S02]  /*0120*/  IABS R10, R4 ;  /* 0x00000004000a7213 */ /* 0x000fe40000000000 */
[----:B------:R-:W1:Y:S08]  /*0130*/  I2F.RP R0, R7 ;  /* 0x0000000700007306 */ /* 0x000e700000209400 */
[----:B-1----:R-:W1:Y:S02]  /*0140*/  MUFU.RCP R0, R0 ;  /* 0x0000000000007308 */ /* 0x002e640000001000 */
[----:B-1----:R-:W-:-:S02]  /*0150*/  VIADD R2, R0, 0xffffffe ;  /* 0x0ffffffe00027836 */ /* 0x002fc40000000000 */
[----:B------:R-:W-:-:S04]  /*0160*/  IMAD.MOV R0, RZ, RZ, -R10 ;  /* 0x000000ffff007224 */ /* 0x000fc800078e0a0a */
[----:B------:R1:W2:Y:S02]  /*0170*/  F2I.FTZ.U32.TRUNC.NTZ R3, R2 ;  /* 0x0000000200037305 */ /* 0x0002a4000021f000 */
[----:B-1----:R-:W-:Y:S02]  /*0180*/  IMAD.MOV.U32 R2, RZ, RZ, RZ ;  /* 0x000000ffff027224 */ /* 0x002fe400078e00ff */
[----:B--2---:R-:W-:-:S04]  /*0190*/  IMAD.MOV R6, RZ, RZ, -R3 ;  /* 0x000000ffff067224 */ /* 0x004fc800078e0a03 */
[----:B------:R-:W-:Y:S02]  /*01a0*/  IMAD R9, R6, R7, RZ ;  /* 0x0000000706097224 */ /* 0x000fe400078e02ff */
[----:B------:R-:W-:Y:S02]  /*01b0*/  IMAD.MOV.U32 R6, RZ, RZ, R8 ;  /* 0x000000ffff067224 */ /* 0x000fe400078e0008 */
[----:B------:R-:W-:-:S06]  /*01c0*/  IMAD.HI.U32 R3, R3, R9, R2 ;  /* 0x0000000903037227 */ /* 0x000fcc00078e0002 */
[----:B------:R-:W-:-:S04]  /*01d0*/  IMAD.HI.U32 R3, R3, R6, RZ ;  /* 0x0000000603037227 */ /* 0x000fc800078e00ff */
[----:B------:R-:W-:-:S05]  /*01e0*/  IMAD R0, R3, R0, R6 ;  /* 0x0000000003007224 */ /* 0x000fca00078e0206 */
[----:B------:R-:W-:-:S13]  /*01f0*/  ISETP.GT.U32.AND P1, PT, R7, R0, PT ;  /* 0x000000000700720c */ /* 0x000fda0003f24070 */
[----:B------:R-:W-:Y:S02]  /*0200*/  @!P1 IMAD.IADD R0, R0, 0x1, -R7 ;  /* 0x0000000100009824 */ /* 0x000fe400078e0a07 */
[----:B------:R-:W-:Y:S01]  /*0210*/  @!P1 VIADD R3, R3, 0x1 ;  /* 0x0000000103039836 */ /* 0x000fe20000000000 */
[----:B------:R-:W-:Y:S02]  /*0220*/  ISETP.NE.AND P1, PT, R4, RZ, PT ;  /* 0x000000ff0400720c */ /* 0x000fe40003f25270 */
[----:B------:R-:W-:Y:S02]  /*0230*/  ISETP.GE.U32.AND P0, PT, R0, R7, PT ;  /* 0x000000070000720c */ /* 0x000fe40003f06070 */
[----:B------:R-:W-:-:S04]  /*0240*/  LOP3.LUT R0, R5, R4, RZ, 0x3c, !PT ;  /* 0x0000000405007212 */ /* 0x000fc800078e3cff */
[----:B------:R-:W-:Y:S01]  /*0250*/  ISETP.GE.AND P2, PT, R0, RZ, PT ;  /* 0x000000ff0000720c */ /* 0x000fe20003f46270 */
[----:B------:R-:W-:-:S06]  /*0260*/  VIADD R0, R20, 0x7f ;  /* 0x0000007f14007836 */ /* 0x000fcc0000000000 */
[----:B------:R-:W-:-:S04]  /*0270*/  @P0 VIADD R3, R3, 0x1 ;  /* 0x0000000103030836 */ /* 0x000fc80000000000 */
[----:B------:R-:W-:Y:S01]  /*0280*/  IMAD.MOV.U32 R2, RZ, RZ, R3 ;  /* 0x000000ffff027224 */ /* 0x000fe200078e0003 */
[----:B------:R-:W-:-:S03]  /*0290*/  SHF.R.S32.HI R3, RZ, 0x1f, R0 ;  /* 0x0000001fff037819 */ /* 0x000fc60000011400 */
[----:B------:R-:W-:Y:S01]  /*02a0*/  @!P2 IMAD.MOV R2, RZ, RZ, -R2 ;  /* 0x000000ffff02a224 */ /* 0x000fe200078e0a02 */
[----:B------:R-:W-:Y:S02]  /*02b0*/  @!P1 LOP3.LUT R2, RZ, R4, RZ, 0x33, !PT ;  /* 0x00000004ff029212 */ /* 0x000fe400078e33ff */
[----:B------:R-:W-:-:S03]  /*02c0*/  LEA.HI R3, R3, R0, RZ, 0x7 ;  /* 0x0000000003037211 */ /* 0x000fc600078f38ff */
[----:B------:R-:W-:Y:S02]  /*02d0*/  IMAD.SHL.U32 R6, R2, 0x8, RZ ;  /* 0x0000000802067824 */ /* 0x000fe400078e00ff */
[----:B------:R-:W-:-:S03]  /*02e0*/  IMAD.MOV R2, RZ, RZ, -R2 ;  /* 0x000000ffff027224 */ /* 0x000fc600078e0a02 */
[----:B------:R-:W-:Y:S01]  /*02f0*/  LEA.HI.SX32 R3, R3, -R6, 0x19 ;  /* 0x8000000603037211 */ /* 0x000fe200078fcaff */
[----:B------:R-:W-:-:S03]  /*0300*/  IMAD R4, R4, R2, R5 ;  /* 0x0000000204047224 */ /* 0x000fc600078e0205 */
[----:B------:R-:W-:Y:S02]  /*0310*/  VIMNMX R11, PT, PT, R3, 0x8, PT ;  /* 0x00000008030b7848 */ /* 0x000fe40003fe0100 */
[----:B------:R-:W-:Y:S02]  /*0320*/  IABS R9, R4 ;  /* 0x0000000400097213 */ /* 0x000fe40000000000 */
[----:B------:R-:W-:-:S04]  /*0330*/  IABS R7, R11 ;  /* 0x0000000b00077213 */ /* 0x000fc80000000000 */
[----:B------:R-:W1:Y:S08]  /*0340*/  I2F.RP R0, R7 ;  /* 0x0000000700007306 */ /* 0x000e700000209400 */
[----:B-1----:R-:W1:Y:S02]  /*0350*/  MUFU.RCP R0, R0 ;  /* 0x0000000000007308 */ /* 0x002e640000001000 */
[----:B-1----:R-:W-:-:S06]  /*0360*/  VIADD R3, R0, 0xffffffe ;  /* 0x0ffffffe00037836 */ /* 0x002fcc0000000000 */
[----:B------:R-:W1:Y:S02]  /*0370*/  F2I.FTZ.U32.TRUNC.NTZ R3, R3 ;  /* 0x0000000300037305 */ /* 0x000e64000021f000 */
[----:B-1----:R-:W-:-:S04]  /*0380*/  IMAD.MOV R8, RZ, RZ, -R3 ;  /* 0x000000ffff087224 */ /* 0x002fc800078e0a03 */
[----:B------:R-:W-:Y:S01]  /*0390*/  IMAD.MOV.U32 R2, RZ, RZ, R8 ;  /* 0x000000ffff027224 */ /* 0x000fe200078e0008 */
[----:B------:R-:W-:-:S03]  /*03a0*/  IABS R8, R11 ;  /* 0x0000000b00087213 */ /* 0x000fc60000000000 */
[----:B------:R-:W-:Y:S02]  /*03b0*/  IMAD R5, R2, R7, RZ ;  /* 0x0000000702057224 */ /* 0x000fe400078e02ff */
[----:B------:R-:W-:-:S04]  /*03c0*/  IMAD.MOV.U32 R2, RZ, RZ, RZ ;  /* 0x000000ffff027224 */ /* 0x000fc800078e00ff */
[----:B------:R-:W-:-:S04]  /*03d0*/  IMAD.HI.U32 R2, R3, R5, R2 ;  /* 0x0000000503027227 */ /* 0x000fc800078e0002 */
[----:B------:R-:W-:Y:S02]  /*03e0*/  IMAD.MOV R3, RZ, RZ, -R8 ;  /* 0x000000ffff037224 */ /* 0x000fe400078e0a08 */
[----:B------:R-:W-:-:S04]  /*03f0*/  IMAD.HI.U32 R0, R2, R9, RZ ;  /* 0x0000000902007227 */ /* 0x000fc800078e00ff */
[----:B------:R-:W-:Y:S01]  /*0400*/  IMAD R2, R0, R3, R9 ;  /* 0x0000000300027224 */ /* 0x000fe200078e0209 */
[----:B------:R-:W-:-:S04]  /*0410*/  LOP3.LUT R3, R4, R11, RZ, 0x3c, !PT ;  /* 0x0000000b04037212 */ /* 0x000fc800078e3cff */
[----:B------:R-:W-:Y:S02]  /*0420*/  ISETP.GT.U32.AND P1, PT, R7, R2, PT ;  /* 0x000000020700720c */ /* 0x000fe40003f24070 */
[----:B------:R-:W-:-:S11]  /*0430*/  ISETP.GE.AND P2, PT, R3, RZ, PT ;  /* 0x000000ff0300720c */ /* 0x000fd60003f46270 */
[----:B------:R-:W-:Y:S02]  /*0440*/  @!P1 IMAD.IADD R2, R2, 0x1, -R7 ;  /* 0x0000000102029824 */ /* 0x000fe400078e0a07 */
[----:B------:R-:W-:Y:S01]  /*0450*/  @!P1 VIADD R0, R0, 0x1 ;  /* 0x0000000100009836 */ /* 0x000fe20000000000 */
[----:B------:R-:W-:Y:S02]  /*0460*/  ISETP.NE.AND P1, PT, R11, RZ, PT ;  /* 0x000000ff0b00720c */ /* 0x000fe40003f25270 */
[----:B------:R-:W-:Y:S02]  /*0470*/  ISETP.GE.U32.AND P0, PT, R2, R7, PT ;  /* 0x000000070200720c */ /* 0x000fe40003f06070 */
[----:B------:R-:W1:Y:S11]  /*0480*/  S2R R2, SR_TID.X ;  /* 0x0000000000027919 */ /* 0x000e760000002100 */
[----:B------:R-:W-:-:S04]  /*0490*/  @P0 VIADD R0, R0, 0x1 ;  /* 0x0000000100000836 */ /* 0x000fc80000000000 */
[----:B------:R-:W-:-:S04]  /*04a0*/  IMAD.MOV.U32 R9, RZ, RZ, R0 ;  /* 0x000000ffff097224 */ /* 0x000fc800078e0000 */
[----:B------:R-:W-:Y:S01]  /*04b0*/  @!P2 IMAD.MOV R9, RZ, RZ, -R9 ;  /* 0x000000ffff09a224 */ /* 0x000fe200078e0a09 */
[----:B------:R-:W-:-:S05]  /*04c0*/  @!P1 LOP3.LUT R9, RZ, R11, RZ, 0x33, !PT ;  /* 0x0000000bff099212 */ /* 0x000fca00078e33ff */
[----:B------:R-:W-:Y:S02]  /*04d0*/  IMAD.MOV R0, RZ, RZ, -R9 ;  /* 0x000000ffff007224 */ /* 0x000fe400078e0a09 */
[----:B------:R-:W-:Y:S02]  /*04e0*/  IMAD.SHL.U32 R9, R9, 0x80, RZ ;  /* 0x0000008009097824 */ /* 0x000fe400078e00ff */
[----:B------:R-:W-:Y:S01]  /*04f0*/  IMAD R0, R11, R0, R4 ;  /* 0x000000000b007224 */ /* 0x000fe200078e0204 */
[----:B-1----:R-:W-:-:S03]  /*0500*/  SHF.R.U32.HI R96, RZ, 0x7, R2 ;  /* 0x00000007ff607819 */ /* 0x002fc60000011602 */
[----:B------:R-:W-:Y:S01]  /*0510*/  IMAD.IADD R0, R6, 0x1, R0 ;  /* 0x0000000106007824 */ /* 0x000fe200078e0200 */
[----:B------:R-:W-:Y:S02]  /*0520*/  LOP3.LUT R3, R2, 0x7f, RZ, 0xc0, !PT ;  /* 0x0000007f02037812 */ /* 0x000fe400078ec0ff */
[----:B------:R-:W-:Y:S02]  /*0530*/  SGXT.U32 R96, R96, 0x2 ;  /* 0x000000026060781a */ /* 0x000fe40000000000 */
[----:B------:R-:W-:Y:S01]  /*0540*/  LOP3.LUT R12, R2, 0x180, RZ, 0xc0, !PT ;  /* 0x00000180020c7812 */ /* 0x000fe200078ec0ff */
[----:B------:R-:W-:Y:S01]  /*0550*/  IMAD R0, R0, 0x80, R3 ;  /* 0x0000008000007824 */ /* 0x000fe200078e0203 */
[C---:B------:R-:W-:Y:S02]  /*0560*/  LOP3.LUT R94, R96.reuse, 0x4, RZ, 0xfc, !PT ;  /* 0x00000004605e7812 */ /* 0x040fe400078efcff */
[C---:B------:R-:W-:Y:S02]  /*0570*/  LOP3.LUT R3, R96.reuse, 0x8, RZ, 0xfc, !PT ;  /* 0x0000000860037812 */ /* 0x040fe400078efcff */
[----:B------:R-:W-:-:S02]  /*0580*/  LOP3.LUT R4, R96, 0xc, RZ, 0xfc, !PT ;  /* 0x0000000c60047812 */ /* 0x000fc400078efcff */
[C---:B------:R-:W-:Y:S02]  /*0590*/  LOP3.LUT R5, R96.reuse, 0x10, RZ, 0xfc, !PT ;  /* 0x0000001060057812 */ /* 0x040fe400078efcff */
[C---:B------:R-:W-:Y:S02]  /*05a0*/  LOP3.LUT R6, R96.reuse, 0x14, RZ, 0xfc, !PT ;  /* 0x0000001460067812 */ /* 0x040fe400078efcff */
[C---:B------:R-:W-:Y:S02]  /*05b0*/  LOP3.LUT R7, R96.reuse, 0x18, RZ, 0xfc, !PT ;  /* 0x0000001860077812 */ /* 0x040fe400078efcff */
[----:B------:R-:W-:Y:S01]  /*05c0*/  LOP3.LUT R8, R96, 0x1c, RZ, 0xfc, !PT ;  /* 0x0000001c60087812 */ /* 0x000fe200078efcff */
[----:B0---4-:R-:W-:Y:S06]  /*05d0*/  BRA.U UP0, `(.L_x_0) ;  /* 0x0000000100307547 */ /* 0x011fec000b800000 */
[C---:B------:R-:W-:Y:S01]  /*05e0*/  IMAD.SHL.U32 R10, R2.reuse, 0x10, RZ ;  /* 0x00000010020a7824 */ /* 0x040fe200078e00ff */
[----:B------:R-:W-:Y:S01]  /*05f0*/  SHF.R.U32.HI R76, RZ, 0x2, R2 ;  /* 0x00000002ff4c7819 */ /* 0x000fe20000011602 */
[----:B------:R-:W-:Y:S01]  /*0600*/  IMAD.SHL.U32 R11, R2, 0x8, RZ ;  /* 0x00000008020b7824 */ /* 0x000fe200078e00ff */
[----:B------:R-:W-:Y:S02]  /*0610*/  CS2R R64, SRZ ;  /* 0x0000000000407805 */ /* 0x000fe4000001ff00 */
[----:B------:R-:W-:Y:S02]  /*0620*/  CS2R R12, SRZ ;  /* 0x00000000000c7805 */ /* 0x000fe4000001ff00 */
[----:B------:R-:W-:Y:S02]  /*0630*/  CS2R R48, SRZ ;  /* 0x0000000000307805 */ /* 0x000fe4000001ff00 */
[----:B------:R-:W-:Y:S02]  /*0640*/  CS2R R14, SRZ ;  /* 0x00000000000e7805 */ /* 0x000fe4000001ff00 */
[----:B------:R-:W-:-:S02]  /*0650*/  CS2R R66, SRZ ;  /* 0x0000000000427805 */ /* 0x000fc4000001ff00 */
[----:B------:R-:W-:Y:S02]  /*0660*/  CS2R R6, SRZ ;  /* 0x0000000000067805 */ /* 0x000fe4000001ff00 */
[----:B------:R-:W-:Y:S02]  /*0670*/  CS2R R50, SRZ ;  /* 0x0000000000327805 */ /* 0x000fe4000001ff00 */
[----:B------:R-:W-:Y:S01]  /*0680*/  CS2R R4, SRZ ;  /* 0x0000000000047805 */ /* 0x000fe2000001ff00 */
[----:B------:R-:W-:Y:S06]  /*0690*/  BRA `(.L_x_1) ;  /* 0x0000001400647947 */ /* 0x000fec0003800000 */
.L_x_0:
[----:B------:R-:W-:Y:S01]  /*06a0*/  IABS R32, R20 ;  /* 0x0000001400207213 */ /* 0x000fe20000000000 */
[----:B------:R-:W0:Y:S01]  /*06b0*/  LDCU UR6, c[0x0][0x3b0] ;  /* 0x00007600ff0677ac */ /* 0x000e220008000800 */
[----:B------:R-:W-:Y:S01]  /*06c0*/  IABS R28, R21 ;  /* 0x00000015001c7213 */ /* 0x000fe20000000000 */
[----:B------:R-:W1:Y:S01]  /*06d0*/  LDC R89, c[0x0][0x3a8] ;  /* 0x0000ea00ff597b82 */ /* 0x000e620000000800 */
[----:B------:R-:W2:Y:S01]  /*06e0*/  I2F.RP R16, R32 ;  /* 0x0000002000107306 */ /* 0x000ea20000209400 */
[----:B------:R-:W-:Y:S01]  /*06f0*/  IABS R25, R0 ;  /* 0x0000000000197213 */ /* 0x000fe20000000000 */
[----:B------:R-:W3:Y:S01]  /*0700*/  LDCU.128 UR12, c[0x0][0x380] ;  /* 0x00007000ff0c77ac */ /* 0x000ee20008000c00 */
[C---:B------:R-:W-:Y:S02]  /*0710*/  LEA.HI R23, R2.reuse, R9, RZ, 0x1b ;  /* 0x0000000902177211 */ /* 0x040fe400078fd8ff */
[----:B------:R-:W-:Y:S02]  /*0720*/  CS2R R68, SRZ ;  /* 0x0000000000447805 */ /* 0x000fe4000001ff00 */
[----:B------:R-:W-:Y:S01]  /*0730*/  LOP3.LUT R27, R2, 0x7, RZ, 0xc0, !PT ;  /* 0x00000007021b7812 */ /* 0x000fe200078ec0ff */
[----:B------:R-:W4:Y:S01]  /*0740*/  LDCU UR10, c[0x0][0x3a4] ;  /* 0x00007480ff0a77ac */ /* 0x000f220008000800 */
[----:B------:R-:W-:Y:S01]  /*0750*/  ISETP.GE.AND P5, PT, R0, RZ, PT ;  /* 0x000000ff0000720c */ /* 0x000fe20003fa6270 */
[----:B------:R-:W5:Y:S01]  /*0760*/  I2F.RP R13, R28 ;  /* 0x0000001c000d7306 */ /* 0x000f620000209400 */
[C---:B------:R-:W-:Y:S01]  /*0770*/  VIADD R34, R23.reuse, 0x70 ;  /* 0x0000007017227836 */ /* 0x040fe20000000000 */
[----:B------:R-:W-:Y:S01]  /*0780*/  LOP3.LUT R79, R2, 0x1f, RZ, 0xc0, !PT ;  /* 0x0000001f024f7812 */ /* 0x000fe200078ec0ff */
[C---:B------:R-:W-:Y:S01]  /*0790*/  VIADD R36, R23.reuse, 0x50 ;  /* 0x0000005017247836 */ /* 0x040fe20000000000 */
[----:B------:R-:W-:Y:S01]  /*07a0*/  SHF.R.U32.HI R76, RZ, 0x2, R2 ;  /* 0x00000002ff4c7819 */ /* 0x000fe20000011602 */
[C---:B------:R-:W-:Y:S01]  /*07b0*/  VIADD R38, R23.reuse, 0x30 ;  /* 0x0000003017267836 */ /* 0x040fe20000000000 */
[----:B------:R-:W-:Y:S01]  /*07c0*/  IABS R18, R34 ;  /* 0x0000002200127213 */ /* 0x000fe20000000000 */
[----:B------:R-:W-:Y:S01]  /*07d0*/  VIADD R23, R23, 0x10 ;  /* 0x0000001017177836 */ /* 0x000fe20000000000 */
[----:B--2---:R-:W2:Y:S01]  /*07e0*/  MUFU.RCP R16, R16 ;  /* 0x0000001000107308 */ /* 0x004ea20000001000 */
[----:B------:R-:W-:-:S02]  /*07f0*/  IABS R22, R36 ;  /* 0x0000002400167213 */ /* 0x000fc40000000000 */
[----:B------:R-:W-:Y:S02]  /*0800*/  CS2R R70, SRZ ;  /* 0x0000000000467805 */ /* 0x000fe4000001ff00 */
[----:B------:R-:W-:Y:S02]  /*0810*/  IABS R26, R38 ;  /* 0x00000026001a7213 */ /* 0x000fe40000000000 */
[----:B------:R-:W-:Y:S02]  /*0820*/  CS2R R64, SRZ ;  /* 0x0000000000407805 */ /* 0x000fe4000001ff00 */
[----:B------:R-:W-:Y:S02]  /*0830*/  IABS R30, R23 ;  /* 0x00000017001e7213 */ /* 0x000fe40000000000 */
[----:B------:R-:W-:Y:S01]  /*0840*/  CS2R R66, SRZ ;  /* 0x0000000000427805 */ /* 0x000fe2000001ff00 */
[----:B-1----:R-:W-:Y:S01]  /*0850*/  IMAD.SHL.U32 R81, R89, 0x20, RZ ;  /* 0x0000002059517824 */ /* 0x002fe200078e00ff */
[----:B-----5:R-:W1:Y:S01]  /*0860*/  MUFU.RCP R13, R13 ;  /* 0x0000000d000d7308 */ /* 0x020e620000001000 */
[-C--:B------:R-:W-:Y:S01]  /*0870*/  IMAD R82, R96, R89.reuse, RZ ;  /* 0x0000005960527224 */ /* 0x080fe200078e02ff */
[----:B------:R-:W-:Y:S01]  /*0880*/  CS2R R60, SRZ ;  /* 0x00000000003c7805 */ /* 0x000fe2000001ff00 */
[-C--:B------:R-:W-:Y:S01]  /*0890*/  IMAD R83, R8, R89.reuse, RZ ;  /* 0x0000005908537224 */ /* 0x080fe200078e02ff */
[----:B------:R-:W-:Y:S01]  /*08a0*/  CS2R R62, SRZ ;  /* 0x00000000003e7805 */ /* 0x000fe2000001ff00 */
[-C--:B------:R-:W-:Y:S01]  /*08b0*/  IMAD R84, R7, R89.reuse, RZ ;  /* 0x0000005907547224 */ /* 0x080fe200078e02ff */
[----:B------:R-:W-:Y:S01]  /*08c0*/  CS2R R56, SRZ ;  /* 0x0000000000387805 */ /* 0x000fe2000001ff00 */
[-C--:B------:R-:W-:Y:S01]  /*08d0*/  IMAD R85, R6, R89.reuse, RZ ;  /* 0x0000005906557224 */ /* 0x080fe200078e02ff */
[----:B------:R-:W-:Y:S01]  /*08e0*/  CS2R R58, SRZ ;  /* 0x00000000003a7805 */ /* 0x000fe2000001ff00 */
[----:B--2---:R-:W-:Y:S01]  /*08f0*/  VIADD R14, R16, 0xffffffe ;  /* 0x0ffffffe100e7836 */ /* 0x004fe20000000000 */
[----:B------:R-:W-:Y:S01]  /*0900*/  CS2R R52, SRZ ;  /* 0x0000000000347805 */ /* 0x000fe2000001ff00 */
[----:B------:R-:W-:Y:S01]  /*0910*/  IMAD.SHL.U32 R16, R2, 0x2, RZ ;  /* 0x0000000202107824 */ /* 0x000fe200078e00ff */
[----:B------:R-:W-:Y:S01]  /*0920*/  CS2R R54, SRZ ;  /* 0x0000000000367805 */ /* 0x000fe2000001ff00 */
[----:B------:R2:W5:Y:S01]  /*0930*/  F2I.FTZ.U32.TRUNC.NTZ R15, R14 ;  /* 0x0000000e000f7305 */ /* 0x000562000021f000 */
[-C--:B------:R-:W-:Y:S01]  /*0940*/  IMAD R86, R5, R89.reuse, RZ ;  /* 0x0000005905567224 */ /* 0x080fe200078e02ff */
[----:B------:R-:W-:Y:S01]  /*0950*/  CS2R R48, SRZ ;  /* 0x0000000000307805 */ /* 0x000fe2000001ff00 */
[-C--:B------:R-:W-:Y:S01]  /*0960*/  IMAD R87, R4, R89.reuse, RZ ;  /* 0x0000005904577224 */ /* 0x080fe200078e02ff */
[----:B------:R-:W-:Y:S01]  /*0970*/  CS2R R50, SRZ ;  /* 0x0000000000327805 */ /* 0x000fe2000001ff00 */
[----:B-1----:R-:W-:Y:S01]  /*0980*/  VIADD R10, R13, 0xffffffe ;  /* 0x0ffffffe0d0a7836 */ /* 0x002fe20000000000 */
[----:B------:R-:W-:Y:S01]  /*0990*/  CS2R R44, SRZ ;  /* 0x00000000002c7805 */ /* 0x000fe2000001ff00 */
[----:B------:R-:W-:Y:S01]  /*09a0*/  IMAD R88, R3, R89, RZ ;  /* 0x0000005903587224 */ /* 0x000fe200078e02ff */
[----:B------:R-:W-:Y:S01]  /*09b0*/  CS2R R46, SRZ ;  /* 0x00000000002e7805 */ /* 0x000fe2000001ff00 */
[----:B------:R1:W0:Y:S01]  /*09c0*/  F2I.FTZ.U32.TRUNC.NTZ R11, R10 ;  /* 0x0000000a000b7305 */ /* 0x000222000021f000 */
[----:B--2---:R-:W-:-:S02]  /*09d0*/  IMAD.MOV.U32 R14, RZ, RZ, RZ ;  /* 0x000000ffff0e7224 */ /* 0x004fc400078e00ff */
[----:B------:R-:W-:Y:S02]  /*09e0*/  IMAD R89, R94, R89, RZ ;  /* 0x000000595e597224 */ /* 0x000fe400078e02ff */
[----:B-----5:R-:W-:Y:S02]  /*09f0*/  IMAD.MOV R17, RZ, RZ, -R15 ;  /* 0x000000ffff117224 */ /* 0x020fe400078e0a0f */
[----:B-1----:R-:W-:Y:S02]  /*0a00*/  IMAD.MOV.U32 R10, RZ, RZ, RZ ;  /* 0x000000ffff0a7224 */ /* 0x002fe400078e00ff */
[----:B------:R-:W-:-:S04]  /*0a10*/  IMAD R17, R17, R32, RZ ;  /* 0x0000002011117224 */ /* 0x000fc800078e02ff */
[----:B------:R-:W-:Y:S01]  /*0a20*/  IMAD.HI.U32 R15, R15, R17, R14 ;  /* 0x000000110f0f7227 */ /* 0x000fe200078e000e */
[----:B------:R-:W-:Y:S02]  /*0a30*/  SHF.R.U32.HI R14, RZ, 0x5, R2 ;  /* 0x00000005ff0e7819 */ /* 0x000fe40000011602 */
[----:B------:R-:W-:Y:S01]  /*0a40*/  LEA R17, R27, UR5, 0x6 ;  /* 0x000000051b117c11 */ /* 0x000fe2000f8e30ff */
[----:B0-----:R-:W-:Y:S01]  /*0a50*/  IMAD.MOV R19, RZ, RZ, -R11 ;  /* 0x000000ffff137224 */ /* 0x001fe200078e0a0b */
[----:B------:R-:W-:Y:S01]  /*0a60*/  SGXT.U32 R14, R14, 0x4 ;  /* 0x000000040e0e781a */ /* 0x000fe20000000000 */
[----:B------:R-:W-:-:S03]  /*0a70*/  IMAD.HI.U32 R15, R15, R25, RZ ;  /* 0x000000190f0f7227 */ /* 0x000fc600078e00ff */
[----:B------:R-:W-:Y:S01]  /*0a80*/  LOP3.LUT R33, R9, R14, RZ, 0xfc, !PT ;  /* 0x0000000e09217212 */ /* 0x000fe200078efcff */
[----:B------:R-:W-:Y:S02]  /*0a90*/  IMAD R13, R19, R28, RZ ;  /* 0x0000001c130d7224 */ /* 0x000fe400078e02ff */
[----:B------:R-:W-:Y:S01]  /*0aa0*/  IMAD.MOV R15, RZ, RZ, -R15 ;  /* 0x000000ffff0f7224 */ /* 0x000fe200078e0a0f */
[----:B------:R-:W-:Y:S01]  /*0ab0*/  LOP3.LUT R35, R33, 0x60, RZ, 0xfc, !PT ;  /* 0x0000006021237812 */ /* 0x000fe200078efcff */
[----:B------:R-:W-:Y:S01]  /*0ac0*/  IMAD.HI.U32 R13, R11, R13, R10 ;  /* 0x0000000d0b0d7227 */ /* 0x000fe200078e000a */
[C---:B------:R-:W-:Y:S02]  /*0ad0*/  LOP3.LUT R37, R33.reuse, 0x40, RZ, 0xfc, !PT ;  /* 0x0000004021257812 */ /* 0x040fe400078efcff */
[----:B------:R-:W-:Y:S01]  /*0ae0*/  IABS R19, R35 ;  /* 0x0000002300137213 */ /* 0x000fe20000000000 */
[----:B------:R-:W-:Y:S01]  /*0af0*/  IMAD R25, R32, R15, R25 ;  /* 0x0000000f20197224 */ /* 0x000fe200078e0219 */
[----:B------:R-:W-:Y:S01]  /*0b00*/  IABS R24, R37 ;  /* 0x0000002500187213 */ /* 0x000fe20000000000 */
[C---:B------:R-:W-:Y:S01]  /*0b10*/  IMAD.SHL.U32 R11, R2.reuse, 0x8, RZ ;  /* 0x00000008020b7824 */ /* 0x040fe200078e00ff */
[----:B------:R-:W-:Y:S01]  /*0b20*/  LOP3.LUT R39, R33, 0x20, RZ, 0xfc, !PT ;  /* 0x0000002021277812 */ /* 0x000fe200078efcff */
[----:B------:R-:W-:Y:S01]  /*0b30*/  IMAD.SHL.U32 R10, R2, 0x10, RZ ;  /* 0x00000010020a7824 */ /* 0x000fe200078e00ff */
[----:B------:R-:W-:Y:S01]  /*0b40*/  ISETP.GT.U32.AND P0, PT, R32, R25, PT ;  /* 0x000000192000720c */ /* 0x000fe20003f04070 */
[----:B------:R-:W-:Y:S01]  /*0b50*/  IMAD.HI.U32 R15, R13, R19, RZ ;  /* 0x000000130d0f7227 */ /* 0x000fe200078e00ff */
[----:B------:R-:W-:-:S02]  /*0b60*/  LOP3.LUT R14, R11, 0x30, R16, 0x48, !PT ;  /* 0x000000300b0e7812 */ /* 0x000fc400078e4810 */
[----:B------:R-:W-:Y:S01]  /*0b70*/  LOP3.LUT R77, R10, 0x600, RZ, 0xc0, !PT ;  /* 0x000006000a4d7812 */ /* 0x000fe200078ec0ff */
[----:B------:R-:W-:Y:S01]  /*0b80*/  IMAD.MOV R15, RZ, RZ, -R15 ;  /* 0x000000ffff0f7224 */ /* 0x000fe200078e0a0f */
[----:B------:R-:W-:Y:S01]  /*0b90*/  IABS R29, R39 ;  /* 0x00000027001d7213 */ /* 0x000fe20000000000 */
[----:B------:R-:W-:Y:S01]  /*0ba0*/  IMAD R27, R27, 0x110, RZ ;  /* 0x000001101b1b7824 */ /* 0x000fe200078e02ff */
[----:B------:R-:W-:Y:S01]  /*0bb0*/  IADD3 R77, PT, PT, R14, R17, R77 ;  /* 0x000000110e4d7210 */ /* 0x000fe20007ffe04d */
[----:B------:R-:W-:Y:S01]  /*0bc0*/  IMAD.HI.U32 R14, R13, R18, RZ ;  /* 0x000000120d0e7227 */ /* 0x000fe200078e00ff */
[----:B------:R-:W-:-:S03]  /*0bd0*/  IABS R31, R33 ;  /* 0x00000021001f7213 */ /* 0x000fc60000000000 */
[----:B------:R-:W-:Y:S02]  /*0be0*/  IMAD.MOV R17, RZ, RZ, -R14 ;  /* 0x000000ffff117224 */ /* 0x000fe400078e0a0e */
[----:B------:R-:W-:Y:S02]  /*0bf0*/  @!P0 IMAD.IADD R25, R25, 0x1, -R32 ;  /* 0x0000000119198824 */ /* 0x000fe400078e0a20 */
[----:B------:R-:W-:Y:S02]  /*0c00*/  IMAD R14, R28, R17, R18 ;  /* 0x000000111c0e7224 */ /* 0x000fe400078e0212 */
[----:B------:R-:W-:Y:S01]  /*0c10*/  IMAD.HI.U32 R18, R13, R24, RZ ;  /* 0x000000180d127227 */ /* 0x000fe200078e00ff */
[----:B------:R-:W-:Y:S02]  /*0c20*/  ISETP.GT.U32.AND P0, PT, R32, R25, PT ;  /* 0x000000192000720c */ /* 0x000fe40003f04070 */
[C---:B------:R-:W-:Y:S01]  /*0c30*/  ISETP.GT.U32.AND P1, PT, R28.reuse, R14, PT ;  /* 0x0000000e1c00720c */ /* 0x040fe20003f24070 */
[----:B------:R-:W-:-:S02]  /*0c40*/  IMAD R15, R28, R15, R19 ;  /* 0x0000000f1c0f7224 */ /* 0x000fc400078e0213 */
[----:B------:R-:W-:-:S03]  /*0c50*/  IMAD.HI.U32 R17, R13, R22, RZ ;  /* 0x000000160d117227 */ /* 0x000fc600078e00ff */
[C---:B------:R-:W-:Y:S01]  /*0c60*/  ISETP.GT.U32.AND P2, PT, R28.reuse, R15, PT ;  /* 0x0000000f1c00720c */ /* 0x040fe20003f44070 */
[----:B------:R-:W-:Y:S02]  /*0c70*/  IMAD.MOV R19, RZ, RZ, -R18 ;  /* 0x000000ffff137224 */ /* 0x000fe400078e0a12 */
[----:B------:R-:W-:Y:S02]  /*0c80*/  IMAD.MOV R17, RZ, RZ, -R17 ;  /* 0x000000ffff117224 */ /* 0x000fe400078e0a11 */
[C---:B------:R-:W-:Y:S02]  /*0c90*/  IMAD R18, R28.reuse, R19, R24 ;  /* 0x000000131c127224 */ /* 0x040fe400078e0218 */
[C---:B------:R-:W-:Y:S02]  /*0ca0*/  IMAD R17, R28.reuse, R17, R22 ;  /* 0x000000111c117224 */ /* 0x040fe400078e0216 */
[----:B------:R-:W-:Y:S01]  /*0cb0*/  IMAD.HI.U32 R22, R13, R29, RZ ;  /* 0x0000001d0d167227 */ /* 0x000fe200078e00ff */
[----:B------:R-:W-:-:S02]  /*0cc0*/  ISETP.GT.U32.AND P4, PT, R28, R18, PT ;  /* 0x000000121c00720c */ /* 0x000fc40003f84070 */
[----:B------:R-:W-:Y:S01]  /*0cd0*/  ISETP.GT.U32.AND P3, PT, R28, R17, PT ;  /* 0x000000111c00720c */ /* 0x000fe20003f64070 */
[----:B------:R-:W-:-:S04]  /*0ce0*/  IMAD.HI.U32 R19, R13, R26, RZ ;  /* 0x0000001a0d137227 */ /* 0x000fc800078e00ff */
[----:B------:R-:W-:Y:S01]  /*0cf0*/  @!P0 IMAD.IADD R25, R25, 0x1, -R32 ;  /* 0x0000000119198824 */ /* 0x000fe200078e0a20 */
[----:B------:R-:W-:Y:S01]  /*0d00*/  ISETP.NE.AND P0, PT, R20, RZ, PT ;  /* 0x000000ff1400720c */ /* 0x000fe20003f05270 */
[----:B------:R-:W-:Y:S02]  /*0d10*/  IMAD.MOV R22, RZ, RZ, -R22 ;  /* 0x000000ffff167224 */ /* 0x000fe400078e0a16 */
[----:B------:R-:W-:-:S04]  /*0d20*/  IMAD.HI.U32 R24, R13, R30, RZ ;  /* 0x0000001e0d187227 */ /* 0x000fc800078e00ff */
[----:B------:R-:W-:Y:S02]  /*0d30*/  IMAD.MOV R19, RZ, RZ, -R19 ;  /* 0x000000ffff137224 */ /* 0x000fe400078e0a13 */
[C---:B------:R-:W-:Y:S02]  /*0d40*/  IMAD R22, R28.reuse, R22, R29 ;  /* 0x000000161c167224 */ /* 0x040fe400078e021d */
[----:B------:R-:W-:Y:S02]  /*0d50*/  IMAD.MOV R29, RZ, RZ, -R24 ;  /* 0x000000ffff1d7224 */ /* 0x000fe400078e0a18 */
[----:B------:R-:W-:Y:S01]  /*0d60*/  @!P2 IMAD.IADD R15, R15, 0x1, -R28 ;  /* 0x000000010f0fa824 */ /* 0x000fe200078e0a1c */
[C---:B------:R-:W-:Y:S01]  /*0d70*/  ISETP.GT.U32.AND P6, PT, R28.reuse, R22, PT ;  /* 0x000000161c00720c */ /* 0x040fe20003fc4070 */
[C---:B------:R-:W-:Y:S02]  /*0d80*/  IMAD R19, R28.reuse, R19, R26 ;  /* 0x000000131c137224 */ /* 0x040fe400078e021a */
[----:B------:R-:W-:Y:S01]  /*0d90*/  IMAD.MOV.U32 R26, RZ, RZ, R25 ;  /* 0x000000ffff1a7224 */ /* 0x000fe200078e0019 */
[----:B------:R-:W-:Y:S01]  /*0da0*/  ISETP.GT.U32.AND P2, PT, R28, R15, PT ;  /* 0x0000000f1c00720c */ /* 0x000fe20003f44070 */
[----:B------:R-:W-:-:S02]  /*0db0*/  @!P4 IMAD.IADD R18, R18, 0x1, -R28 ;  /* 0x000000011212c824 */ /* 0x000fc400078e0a1c */
[C---:B------:R-:W-:Y:S02]  /*0dc0*/  IMAD R24, R28.reuse, R29, R30 ;  /* 0x0000001d1c187224 */ /* 0x040fe400078e021e */
[----:B------:R-:W-:Y:S01]  /*0dd0*/  IMAD.HI.U32 R13, R13, R31, RZ ;  /* 0x0000001f0d0d7227 */ /* 0x000fe200078e00ff */
[----:B------:R-:W-:-:S03]  /*0de0*/  ISETP.GT.U32.AND P4, PT, R28, R18, PT ;  /* 0x000000121c00720c */ /* 0x000fc60003f84070 */
[----:B------:R-:W-:Y:S01]  /*0df0*/  @!P5 IMAD.MOV R26, RZ, RZ, -R26 ;  /* 0x000000ffff1ad224 */ /* 0x000fe200078e0a1a */
[----:B------:R-:W-:Y:S01]  /*0e00*/  @!P0 LOP3.LUT R26, RZ, R20, RZ, 0x33, !PT ;  /* 0x00000014ff1a8212 */ /* 0x000fe200078e33ff */
[----:B------:R-:W-:Y:S01]  /*0e10*/  IMAD.MOV R13, RZ, RZ, -R13 ;  /* 0x000000ffff0d7224 */ /* 0x000fe200078e0a0d */
[----:B------:R-:W-:Y:S01]  /*0e20*/  ISETP.GT.U32.AND P0, PT, R28, R24, PT ;  /* 0x000000181c00720c */ /* 0x000fe20003f04070 */
[--C-:B------:R-:W-:Y:S01]  /*0e30*/  @!P1 IMAD.IADD R14, R14, 0x1, -R28.reuse ;  /* 0x000000010e0e9824 */ /* 0x100fe200078e0a1c */
[C---:B------:R-:W-:Y:S01]  /*0e40*/  ISETP.GT.U32.AND P5, PT, R28.reuse, R19, PT ;  /* 0x000000131c00720c */ /* 0x040fe20003fa4070 */
[----:B------:R-:W-:Y:S01]  /*0e50*/  IMAD R25, R28, R13, R31 ;  /* 0x0000000d1c197224 */ /* 0x000fe200078e021f */
[----:B------:R-:W-:Y:S01]  /*0e60*/  LOP3.LUT R13, R16, 0x10, RZ, 0xc0, !PT ;  /* 0x00000010100d7812 */ /* 0x000fe200078ec0ff */
[--C-:B------:R-:W-:Y:S01]  /*0e70*/  @!P2 IMAD.IADD R15, R15, 0x1, -R28.reuse ;  /* 0x000000010f0fa824 */ /* 0x100fe200078e0a1c */
[----:B------:R-:W-:Y:S01]  /*0e80*/  ISETP.GT.U32.AND P1, PT, R28, R14, PT ;  /* 0x0000000e1c00720c */ /* 0x000fe20003f24070 */
[--C-:B------:R-:W-:Y:S01]  /*0e90*/  @!P6 IMAD.IADD R22, R22, 0x1, -R28.reuse ;  /* 0x000000011616e824 */ /* 0x100fe200078e0a1c */
[----:B------:R-:W-:Y:S01]  /*0ea0*/  ISETP.GT.U32.AND P2, PT, R28, R25, PT ;  /* 0x000000191c00720c */ /* 0x000fe20003f44070 */
[--C-:B------:R-:W-:Y:S01]  /*0eb0*/  @!P4 IMAD.IADD R18, R18, 0x1, -R28.reuse ;  /* 0x000000011212c824 */ /* 0x100fe200078e0a1c */
[----:B------:R-:W-:Y:S01]  /*0ec0*/  ISETP.GE.AND P4, PT, R35, RZ, PT ;  /* 0x000000ff2300720c */ /* 0x000fe20003f86270 */
[--C-:B------:R-:W-:Y:S01]  /*0ed0*/  @!P3 IMAD.IADD R17, R17, 0x1, -R28.reuse ;  /* 0x000000011111b824 */ /* 0x100fe200078e0a1c */
[----:B------:R-:W-:Y:S01]  /*0ee0*/  LEA.HI R20, R12, R13, RZ, 0x1e ;  /* 0x0000000d0c147211 */ /* 0x000fe200078ff0ff */
[--C-:B------:R-:W-:Y:S01]  /*0ef0*/  @!P0 IMAD.IADD R24, R24, 0x1, -R28.reuse ;  /* 0x0000000118188824 */ /* 0x100fe200078e0a1c */
[----:B------:R-:W-:Y:S01]  /*0f00*/  ISETP.GT.U32.AND P0, PT, R28, R22, PT ;  /* 0x000000161c00720c */ /* 0x000fe20003f04070 */
[----:B------:R-:W-:Y:S01]  /*0f10*/  IMAD.SHL.U32 R13, R2, 0x80, RZ ;  /* 0x00000080020d7824 */ /* 0x000fe200078e00ff */
[----:B------:R-:W-:Y:S01]  /*0f20*/  ISETP.GT.U32.AND P3, PT, R28, R17, PT ;  /* 0x000000111c00720c */ /* 0x000fe20003f64070 */
[--C-:B------:R-:W-:Y:S01]  /*0f30*/  @!P5 IMAD.IADD R19, R19, 0x1, -R28.reuse ;  /* 0x000000011313d824 */ /* 0x100fe200078e0a1c */
[----:B------:R-:W-:Y:S01]  /*0f40*/  LOP3.LUT R20, R27, R20, RZ, 0x3c, !PT ;  /* 0x000000141b147212 */ /* 0x000fe200078e3cff */
[--C-:B------:R-:W-:Y:S01]  /*0f50*/  @!P1 IMAD.IADD R14, R14, 0x1, -R28.reuse ;  /* 0x000000010e0e9824 */ /* 0x100fe200078e0a1c */
[----:B------:R-:W-:Y:S01]  /*0f60*/  ISETP.GE.AND P1, PT, R34, RZ, PT ;  /* 0x000000ff2200720c */ /* 0x000fe20003f26270 */
[--C-:B------:R-:W-:Y:S01]  /*0f70*/  @!P2 IMAD.IADD R25, R25, 0x1, -R28.reuse ;  /* 0x000000011919a824 */ /* 0x100fe200078e0a1c */
[----:B------:R-:W-:Y:S01]  /*0f80*/  LOP3.LUT R13, R13, 0x800, RZ, 0xc0, !PT ;  /* 0x000008000d0d7812 */ /* 0x000fe200078ec0ff */
[----:B------:R-:W-:Y:S01]  /*0f90*/  @!P4 IMAD.MOV R15, RZ, RZ, -R15 ;  /* 0x000000ffff0fc224 */ /* 0x000fe200078e0a0f */
[----:B------:R-:W-:Y:S01]  /*0fa0*/  ISETP.GT.U32.AND P6, PT, R28, R19, PT ;  /* 0x000000131c00720c */ /* 0x000fe20003fc4070 */
[----:B----4-:R-:W-:Y:S01]  /*0fb0*/  IMAD R26, R26, UR10, RZ ;  /* 0x0000000a1a1a7c24 */ /* 0x010fe2000f8e02ff */
[----:B------:R-:W-:Y:S01]  /*0fc0*/  ISETP.GT.U32.AND P4, PT, R28, R25, PT ;  /* 0x000000191c00720c */ /* 0x000fe20003f84070 */
[--C-:B------:R-:W-:Y:S01]  /*0fd0*/  @!P0 IMAD.IADD R22, R22, 0x1, -R28.reuse ;  /* 0x0000000116168824 */ /* 0x100fe200078e0a1c */
[----:B------:R-:W-:Y:S01]  /*0fe0*/  ISETP.GE.AND P0, PT, R37, RZ, PT ;  /* 0x000000ff2500720c */ /* 0x000fe20003f06270 */
[----:B------:R-:W-:Y:S01]  /*0ff0*/  @!P3 IMAD.IADD R17, R17, 0x1, -R28 ;  /* 0x000000011111b824 */ /* 0x000fe200078e0a1c */
[----:B------:R-:W-:-:S02]  /*1000*/  IADD3 R78, PT, PT, R20, UR5, R13 ;  /* 0x00000005144e7c10 */ /* 0x000fc4000fffe00d */
[----:B------:R-:W-:Y:S01]  /*1010*/  ISETP.GE.AND P3, PT, R36, RZ, PT ;  /* 0x000000ff2400720c */ /* 0x000fe20003f66270 */
[----:B------:R-:W-:Y:S01]  /*1020*/  @!P1 IMAD.MOV R14, RZ, RZ, -R14 ;  /* 0x000000ffff0e9224 */ /* 0x000fe200078e0a0e */
[----:B------:R-:W-:Y:S02]  /*1030*/  ISETP.GT.U32.AND P1, PT, R28, R24, PT ;  /* 0x000000181c00720c */ /* 0x000fe40003f24070 */
[----:B------:R-:W-:Y:S01]  /*1040*/  LOP3.LUT R13, RZ, R21, RZ, 0x33, !PT ;  /* 0x00000015ff0d7212 */ /* 0x000fe200078e33ff */
[--C-:B------:R-:W-:Y:S01]  /*1050*/  @!P6 IMAD.IADD R19, R19, 0x1, -R28.reuse ;  /* 0x000000011313e824 */ /* 0x100fe200078e0a1c */
[----:B------:R-:W-:Y:S01]  /*1060*/  ISETP.GE.AND P5, PT, R38, RZ, PT ;  /* 0x000000ff2600720c */ /* 0x000fe20003fa6270 */
[----:B------:R-:W-:Y:S01]  /*1070*/  @!P4 IMAD.IADD R25, R25, 0x1, -R28 ;  /* 0x000000011919c824 */ /* 0x000fe200078e0a1c */
[----:B------:R-:W-:Y:S01]  /*1080*/  ISETP.NE.AND P4, PT, R21, RZ, PT ;  /* 0x000000ff1500720c */ /* 0x000fe20003f85270 */
[----:B------:R-:W-:Y:S01]  /*1090*/  @!P0 IMAD.MOV R18, RZ, RZ, -R18 ;  /* 0x000000ffff128224 */ /* 0x000fe200078e0a12 */
[----:B------:R-:W-:-:S02]  /*10a0*/  ISETP.GE.AND P2, PT, R23, RZ, PT ;  /* 0x000000ff1700720c */ /* 0x000fc40003f46270 */
[----:B------:R-:W-:Y:S01]  /*10b0*/  ISETP.GE.AND P6, PT, R33, RZ, PT ;  /* 0x000000ff2100720c */ /* 0x000fe20003fc6270 */
[----:B------:R-:W-:Y:S01]  /*10c0*/  @!P3 IMAD.MOV R17, RZ, RZ, -R17 ;  /* 0x000000ffff11b224 */ /* 0x000fe200078e0a11 */
[----:B------:R-:W-:Y:S01]  /*10d0*/  SEL R18, R13, R18, !P4 ;  /* 0x000000120d127207 */ /* 0x000fe20006000000 */
[----:B------:R-:W-:Y:S01]  /*10e0*/  @!P1 IMAD.IADD R24, R24, 0x1, -R28 ;  /* 0x0000000118189824 */ /* 0x000fe200078e0a1c */
[----:B------:R-:W-:Y:S02]  /*10f0*/  ISETP.GE.AND P1, PT, R39, RZ, PT ;  /* 0x000000ff2700720c */ /* 0x000fe40003f26270 */
[C---:B------:R-:W-:Y:S01]  /*1100*/  SEL R17, R13.reuse, R17, !P4 ;  /* 0x000000110d117207 */ /* 0x040fe20006000000 */
[----:B------:R-:W-:Y:S01]  /*1110*/  IMAD R18, R18, UR6, RZ ;  /* 0x0000000612127c24 */ /* 0x000fe2000f8e02ff */
[C---:B------:R-:W-:Y:S01]  /*1120*/  SEL R14, R13.reuse, R14, !P4 ;  /* 0x0000000e0d0e7207 */ /* 0x040fe20006000000 */
[----:B------:R-:W-:Y:S01]  /*1130*/  @!P5 IMAD.MOV R19, RZ, RZ, -R19 ;  /* 0x000000ffff13d224 */ /* 0x000fe200078e0a13 */
[C---:B------:R-:W-:Y:S01]  /*1140*/  SEL R15, R13.reuse, R15, !P4 ;  /* 0x0000000f0d0f7207 */ /* 0x040fe20006000000 */
[----:B------:R-:W-:Y:S01]  /*1150*/  @!P2 IMAD.MOV R24, RZ, RZ, -R24 ;  /* 0x000000ffff18a224 */ /* 0x000fe200078e0a18 */
[C---:B---3--:R-:W-:Y:S01]  /*1160*/  LEA R106, P3, R18.reuse, UR14, 0x1 ;  /* 0x0000000e126a7c11 */ /* 0x048fe2000f8608ff */
[----:B------:R-:W-:Y:S01]  /*1170*/  @!P6 IMAD.MOV R25, RZ, RZ, -R25 ;  /* 0x000000ffff19e224 */ /* 0x000fe200078e0a19 */
[----:B------:R-:W-:Y:S01]  /*1180*/  SEL R19, R13, R19, !P4 ;  /* 0x000000130d137207 */ /* 0x000fe20006000000 */
[----:B------:R-:W-:Y:S01]  /*1190*/  IMAD R17, R17, UR6, RZ ;  /* 0x0000000611117c24 */ /* 0x000fe2000f8e02ff */
[----:B------:R-:W-:Y:S01]  /*11a0*/  LEA.HI.X.SX32 R107, R18, UR15, 0x1, P3 ;  /* 0x0000000f126b7c11 */ /* 0x000fe200098f0eff */
[----:B------:R-:W-:Y:S01]  /*11b0*/  @!P1 IMAD.MOV R22, RZ, RZ, -R22 ;  /* 0x000000ffff169224 */ /* 0x000fe200078e0a16 */
[----:B------:R-:W0:Y:S01]  /*11c0*/  LDC R18, c[0x0][0x3ac] ;  /* 0x0000eb00ff127b82 */ /* 0x000e220000000800 */
[----:B------:R-:W-:Y:S01]  /*11d0*/  SEL R24, R13, R24, !P4 ;  /* 0x000000180d187207 */ /* 0x000fe20006000000 */
[----:B------:R-:W-:Y:S01]  /*11e0*/  IMAD R14, R14, UR6, RZ ;  /* 0x000000060e0e7c24 */ /* 0x000fe2000f8e02ff */
[----:B------:R-:W-:Y:S01]  /*11f0*/  LEA R108, P2, R17, UR14, 0x1 ;  /* 0x0000000e116c7c11 */ /* 0x000fe2000f8408ff */
[----:B------:R-:W-:Y:S01]  /*1200*/  IMAD R15, R15, UR6, RZ ;  /* 0x000000060f0f7c24 */ /* 0x000fe2000f8e02ff */
[----:B------:R-:W-:Y:S01]  /*1210*/  SEL R22, R13, R22, !P4 ;  /* 0x000000160d167207 */ /* 0x000fe20006000000 */
[----:B------:R-:W-:Y:S01]  /*1220*/  IMAD R19, R19, UR6, RZ ;  /* 0x0000000613137c24 */ /* 0x000fe2000f8e02ff */
[----:B------:R-:W-:Y:S01]  /*1230*/  SEL R13, R13, R25, !P4 ;  /* 0x000000190d0d7207 */ /* 0x000fe20006000000 */
[----:B------:R-:W-:Y:S01]  /*1240*/  IMAD R24, R24, UR6, RZ ;  /* 0x0000000618187c24 */ /* 0x000fe2000f8e02ff */
[----:B------:R-:W-:Y:S01]  /*1250*/  LEA R112, P0, R14, UR14, 0x1 ;  /* 0x0000000e0e707c11 */ /* 0x000fe2000f8008ff */
[----:B------:R-:W-:Y:S01]  /*1260*/  IMAD R22, R22, UR6, RZ ;  /* 0x0000000616167c24 */ /* 0x000fe2000f8e02ff */
[----:B------:R-:W-:Y:S01]  /*1270*/  LEA.HI.X.SX32 R109, R17, UR15, 0x1, P2 ;  /* 0x0000000f116d7c11 */ /* 0x000fe200090f0eff */
[----:B------:R-:W-:Y:S01]  /*1280*/  IMAD R13, R13, UR6, RZ ;  /* 0x000000060d0d7c24 */ /* 0x000fe2000f8e02ff */
[----:B------:R-:W-:Y:S01]  /*1290*/  LEA R114, P6, R26, UR12, 0x1 ;  /* 0x0000000c1a727c11 */ /* 0x000fe2000f8c08ff */
[----:B------:R-:W-:Y:S01]  /*12a0*/  USHF.R.S32.HI UR6, URZ, 0x1f, UR4 ;  /* 0x0000001fff067899 */ /* 0x000fe20008011404 */
[----:B------:R-:W-:-:S02]  /*12b0*/  SHF.R.U32.HI R17, RZ, 0x3, R12 ;  /* 0x00000003ff117819 */ /* 0x000fc4000001160c */
[----:B------:R-:W-:Y:S01]  /*12c0*/  LEA.HI.X.SX32 R113, R14, UR15, 0x1, P0 ;  /* 0x0000000f0e717c11 */ /* 0x000fe200080f0eff */
[----:B------:R-:W-:Y:S01]  /*12d0*/  ULEA.HI UR6, UR6, UR4, URZ, 0x5 ;  /* 0x0000000406067291 */ /* 0x000fe2000f8f28ff */
[----:B------:R-:W-:Y:S02]  /*12e0*/  LEA R110, P1, R15, UR14, 0x1 ;  /* 0x0000000e0f6e7c11 */ /* 0x000fe4000f8208ff */
[----:B------:R-:W-:Y:S01]  /*12f0*/  LEA.HI.X.SX32 R115, R26, UR13, 0x1, P6 ;  /* 0x0000000d1a737c11 */ /* 0x000fe2000b0f0eff */
[----:B------:R-:W-:Y:S01]  /*1300*/  USHF.R.S32.HI UR6, URZ, 0x5, UR6 ;  /* 0x00000005ff067899 */ /* 0x000fe20008011406 */
[----:B------:R-:W-:Y:S01]  /*1310*/  LEA R98, P0, R13, UR14, 0x1 ;  /* 0x0000000e0d627c11 */ /* 0x000fe2000f8008ff */
[----:B0-----:R-:W-:Y:S01]  /*1320*/  IMAD.SHL.U32 R90, R18, 0x20, RZ ;  /* 0x00000020125a7824 */ /* 0x001fe200078e00ff */
[----:B------:R-:W-:Y:S01]  /*1330*/  LOP3.LUT R80, R17, 0x3fe, R16, 0x78, !PT ;  /* 0x000003fe11507812 */ /* 0x000fe200078e7810 */
[----:B------:R-:W-:Y:S01]  /*1340*/  IMAD R91, R79, R18, RZ ;  /* 0x000000124f5b7224 */ /* 0x000fe200078e02ff */
[----:B------:R-:W-:-:S02]  /*1350*/  LEA R104, P4, R19, UR14, 0x1 ;  /* 0x0000000e13687c11 */ /* 0x000fc4000f8808ff */
[----:B------:R-:W-:Y:S02]  /*1360*/  LEA R102, P5, R22, UR14, 0x1 ;  /* 0x0000000e16667c11 */ /* 0x000fe4000f8a08ff */
[----:B------:R-:W-:Y:S02]  /*1370*/  LEA R100, P6, R24, UR14, 0x1 ;  /* 0x0000000e18647c11 */ /* 0x000fe4000f8c08ff */
[----:B------:R-:W-:Y:S02]  /*1380*/  LOP3.LUT R17, R16, 0x3fe, RZ, 0xc0, !PT ;  /* 0x000003fe10117812 */ /* 0x000fe400078ec0ff */
[----:B------:R-:W-:Y:S02]  /*1390*/  LEA.HI.X.SX32 R111, R15, UR15, 0x1, P1 ;  /* 0x0000000f0f6f7c11 */ /* 0x000fe400088f0eff */
[----:B------:R-:W-:Y:S02]  /*13a0*/  CS2R R14, SRZ ;  /* 0x00000000000e7805 */ /* 0x000fe4000001ff00 */
[----:B------:R-:W-:-:S02]  /*13b0*/  LEA.HI.X.SX32 R99, R13, UR15, 0x1, P0 ;  /* 0x0000000f0d637c11 */ /* 0x000fc400080f0eff */
[----:B------:R-:W-:Y:S02]  /*13c0*/  CS2R R12, SRZ ;  /* 0x00000000000c7805 */ /* 0x000fe4000001ff00 */
[----:B------:R-:W-:Y:S02]  /*13d0*/  LEA.HI.X.SX32 R105, R19, UR15, 0x1, P4 ;  /* 0x0000000f13697c11 */ /* 0x000fe4000a0f0eff */
[----:B------:R-:W-:Y:S02]  /*13e0*/  LEA.HI.X.SX32 R103, R22, UR15, 0x1, P5 ;  /* 0x0000000f16677c11 */ /* 0x000fe4000a8f0eff */
[----:B------:R-:W-:Y:S02]  /*13f0*/  LEA.HI.X.SX32 R101, R24, UR15, 0x1, P6 ;  /* 0x0000000f18657c11 */ /* 0x000fe4000b0f0eff */
[----:B------:R-:W-:Y:S02]  /*1400*/  LOP3.LUT R92, R17, 0x30, R76, 0x78, !PT ;  /* 0x00000030115c7812 */ /* 0x000fe400078e784c */
[----:B------:R-:W-:-:S07]  /*1410*/  LOP3.LUT R93, R80, 0x40, RZ, 0x3c, !PT ;  /* 0x00000040505d7812 */ /* 0x000fce00078e3cff */
.L_x_2:
[----:B------:R-:W-:Y:S01]  /*1420*/  ISETP.GE.AND P0, PT, R96, UR7, PT ;  /* 0x0000000760007c0c */ /* 0x000fe2000bf06270 */
[----:B------:R-:W-:Y:S01]  /*1430*/  IMAD.WIDE R16, R82, 0x2, R114 ;  /* 0x0000000252107825 */ /* 0x000fe200078e0272 */
[----:B------:R-:W-:Y:S02]  /*1440*/  PRMT R27, RZ, 0x7610, R27 ;  /* 0x00007610ff1b7816 */ /* 0x000fe4000000001b */
[----:B------:R-:W-:Y:S01]  /*1450*/  ISETP.GE.AND P1, PT, R94, UR7, PT ;  /* 0x000000075e007c0c */ /* 0x000fe2000bf26270 */
[----:B------:R-:W-:Y:S01]  /*1460*/  IMAD.WIDE R18, R89, 0x2, R114 ;  /* 0x0000000259127825 */ /* 0x000fe200078e0272 */
[----:B------:R-:W-:-:S07]  /*1470*/  PRMT R26, RZ, 0x7610, R26 ;  /* 0x00007610ff1a7816 */ /* 0x000fce000000001a */
[----:B------:R0:W2:Y:S01]  /*1480*/  @!P0 LDG.E.U16 R27, desc[UR8][R16.64] ;  /* 0x00000008101b8981 */ /* 0x0000a2000c1e1500 */
[----:B------:R-:W-:Y:S02]  /*1490*/  ISETP.GE.AND P0, PT, R3, UR7, PT ;  /* 0x0000000703007c0c */ /* 0x000fe4000bf06270 */
[----:B------:R-:W-:Y:S01]  /*14a0*/  PRMT R29, RZ, 0x7610, R29 ;  /* 0x00007610ff1d7816 */ /* 0x000fe2000000001d */
[----:B------:R1:W3:Y:S01]  /*14b0*/  @!P1 LDG.E.U16 R26, desc[UR8][R18.64] ;  /* 0x00000008121a9981 */ /* 0x0002e2000c1e1500 */
[----:B------:R-:W-:Y:S01]  /*14c0*/  ISETP.GE.AND P1, PT, R4, UR7, PT ;  /* 0x0000000704007c0c */ /* 0x000fe2000bf26270 */
[--C-:B------:R-:W-:Y:S01]  /*14d0*/  IMAD.WIDE R20, R86, 0x2, R114.reuse ;  /* 0x0000000256147825 */ /* 0x100fe200078e0272 */
[----:B------:R-:W-:Y:S02]  /*14e0*/  ISETP.GE.AND P2, PT, R5, UR7, PT ;  /* 0x0000000705007c0c */ /* 0x000fe4000bf46270 */
[----:B------:R-:W-:Y:S01]  /*14f0*/  ISETP.GE.AND P3, PT, R6, UR7, PT ;  /* 0x0000000706007c0c */ /* 0x000fe2000bf66270 */
[----:B0-----:R-:W-:Y:S01]  /*1500*/  IMAD.WIDE R16, R88, 0x2, R114 ;  /* 0x0000000258107825 */ /* 0x001fe200078e0272 */
[----:B------:R-:W-:-:S02]  /*1510*/  ISETP.GE.AND P4, PT, R7, UR7, PT ;  /* 0x0000000707007c0c */ /* 0x000fc4000bf86270 */
[----:B------:R-:W-:Y:S01]  /*1520*/  PRMT R28, RZ, 0x7610, R28 ;  /* 0x00007610ff1c7816 */ /* 0x000fe2000000001c */
[----:B-1----:R-:W-:Y:S01]  /*1530*/  IMAD.WIDE R18, R87, 0x2, R114 ;  /* 0x0000000257127825 */ /* 0x002fe200078e0272 */
[----:B------:R0:W4:Y:S01]  /*1540*/  @!P0 LDG.E.U16 R29, desc[UR8][R16.64] ;  /* 0x00000008101d8981 */ /* 0x000122000c1e1500 */
[----:B------:R-:W-:Y:S02]  /*1550*/  ISETP.GE.AND P0, PT, R8, UR7, PT ;  /* 0x0000000708007c0c */ /* 0x000fe4000bf06270 */
[----:B------:R-:W-:Y:S01]  /*1560*/  PRMT R31, RZ, 0x7610, R31 ;  /* 0x00007610ff1f7816 */ /* 0x000fe2000000001f */
[----:B------:R-:W-:Y:S01]  /*1570*/  IMAD.WIDE R22, R85, 0x2, R114 ;  /* 0x0000000255167825 */ /* 0x000fe200078e0272 */
[----:B------:R-:W-:Y:S01]  /*1580*/  PRMT R30, RZ, 0x7610, R30 ;  /* 0x00007610ff1e7816 */ /* 0x000fe2000000001e */
[----:B------:R1:W5:Y:S01]  /*1590*/  @!P1 LDG.E.U16 R28, desc[UR8][R18.64] ;  /* 0x00000008121c9981 */ /* 0x000362000c1e1500 */
[----:B------:R-:W-:Y:S01]  /*15a0*/  PRMT R33, RZ, 0x7610, R33 ;  /* 0x00007610ff217816 */ /* 0x000fe20000000021 */
[----:B------:R-:W-:Y:S01]  /*15b0*/  IMAD.WIDE R24, R84, 0x2, R114 ;  /* 0x0000000254187825 */ /* 0x000fe200078e0272 */
[----:B------:R-:W-:Y:S01]  /*15c0*/  PRMT R32, RZ, 0x7610, R32 ;  /* 0x00007610ff207816 */ /* 0x000fe20000000020 */
[----:B------:R1:W3:Y:S02]  /*15d0*/  @!P2 LDG.E.U16 R31, desc[UR8][R20.64] ;  /* 0x00000008141fa981 */ /* 0x0002e4000c1e1500 */
[----:B0-----:R-:W-:-:S02]  /*15e0*/  IMAD.WIDE R16, R83, 0x2, R114 ;  /* 0x0000000253107825 */ /* 0x001fc400078e0272 */
[----:B------:R0:W5:Y:S04]  /*15f0*/  @!P3 LDG.E.U16 R30, desc[UR8][R22.64] ;  /* 0x00000008161eb981 */ /* 0x000168000c1e1500 */
[----:B------:R-:W5:Y:S04]  /*1600*/  @!P4 LDG.E.U16 R33, desc[UR8][R24.64] ;  /* 0x000000081821c981 */ /* 0x000f68000c1e1500 */
[----:B------:R0:W5:Y:S01]  /*1610*/  @!P0 LDG.E.U16 R32, desc[UR8][R16.64] ;  /* 0x0000000810208981 */ /* 0x000162000c1e1500 */
[----:B------:R-:W-:Y:S01]  /*1620*/  BAR.SYNC.DEFER_BLOCKING 0x0 ;  /* 0x0000000000007b1d */ /* 0x000fe20000010000 */
[----:B------:R-:W-:Y:S01]  /*1630*/  ISETP.GE.AND P1, PT, R79, UR7, PT ;  /* 0x000000074f007c0c */ /* 0x000fe2000bf26270 */
[----:B-1----:R-:W-:Y:S01]  /*1640*/  IMAD.WIDE R18, R91, 0x2, R98 ;  /* 0x000000025b127825 */ /* 0x002fe200078e0262 */
[----:B------:R-:W-:-:S02]  /*1650*/  PRMT R35, RZ, 0x7610, R35 ;  /* 0x00007610ff237816 */ /* 0x000fc40000000023 */
[----:B------:R-:W-:Y:S01]  /*1660*/  PRMT R95, RZ, 0x7610, R95 ;  /* 0x00007610ff5f7816 */ /* 0x000fe2000000005f */
[----:B------:R-:W-:Y:S01]  /*1670*/  IMAD.WIDE R20, R91, 0x2, R100 ;  /* 0x000000025b147825 */ /* 0x000fe200078e0264 */
[----:B------:R-:W-:-:S03]  /*1680*/  PRMT R97, RZ, 0x7610, R97 ;  /* 0x00007610ff617816 */ /* 0x000fc60000000061 */
[C---:B0-----:R-:W-:Y:S01]  /*1690*/  IMAD.WIDE R22, R91.reuse, 0x2, R102 ;  /* 0x000000025b167825 */ /* 0x041fe200078e0266 */
[----:B------:R-:W-:Y:S02]  /*16a0*/  PRMT R117, RZ, 0x7610, R117 ;  /* 0x00007610ff757816 */ /* 0x000fe40000000075 */
[----:B------:R-:W-:Y:S01]  /*16b0*/  PRMT R119, RZ, 0x7610, R119 ;  /* 0x00007610ff777816 */ /* 0x000fe20000000077 */
[C---:B------:R-:W-:Y:S01]  /*16c0*/  IMAD.WIDE R16, R91.reuse, 0x2, R104 ;  /* 0x000000025b107825 */ /* 0x040fe200078e0268 */
[----:B------:R-:W-:Y:S02]  /*16d0*/  PRMT R121, RZ, 0x7610, R121 ;  /* 0x00007610ff797816 */ /* 0x000fe40000000079 */
[----:B------:R-:W-:Y:S01]  /*16e0*/  PRMT R123, RZ, 0x7610, R123 ;  /* 0x00007610ff7b7816 */ /* 0x000fe2000000007b */
[C---:B------:R-:W-:Y:S01]  /*16f0*/  IMAD.WIDE R24, R91.reuse, 0x2, R112 ;  /* 0x000000025b187825 */ /* 0x040fe200078e0270 */
[----:B------:R-:W-:Y:S01]  /*1700*/  PRMT R125, RZ, 0x7610, R125 ;  /* 0x00007610ff7d7816 */ /* 0x000fe2000000007d */
[----:B------:R0:W5:Y:S04]  /*1710*/  @!P1 LDG.E.U16 R35, desc[UR8][R18.64] ;  /* 0x0000000812239981 */ /* 0x000168000c1e1500 */
[----:B------:R1:W5:Y:S04]  /*1720*/  @!P1 LDG.E.U16 R95, desc[UR8][R20.64] ;  /* 0x00000008145f9981 */ /* 0x000368000c1e1500 */
[----:B------:R1:W5:Y:S01]  /*1730*/  @!P1 LDG.E.U16 R97, desc[UR8][R22.64] ;  /* 0x0000000816619981 */ /* 0x000362000c1e1500 */
[----:B0-----:R-:W-:-:S03]  /*1740*/  IMAD.WIDE R18, R91, 0x2, R106 ;  /* 0x000000025b127825 */ /* 0x001fc600078e026a */
[----:B------:R-:W5:Y:S01]  /*1750*/  @!P1 LDG.E.U16 R117, desc[UR8][R16.64] ;  /* 0x0000000810759981 */ /* 0x000f62000c1e1500 */
[----:B-1----:R-:W-:-:S03]  /*1760*/  IMAD.WIDE R20, R91, 0x2, R108 ;  /* 0x000000025b147825 */ /* 0x002fc600078e026c */
[----:B------:R-:W5:Y:S01]  /*1770*/  @!P1 LDG.E.U16 R119, desc[UR8][R18.64] ;  /* 0x0000000812779981 */ /* 0x000f62000c1e1500 */
[----:B------:R-:W-:-:S03]  /*1780*/  IMAD.WIDE R22, R91, 0x2, R110 ;  /* 0x000000025b167825 */ /* 0x000fc600078e026e */
[----:B------:R-:W5:Y:S04]  /*1790*/  @!P1 LDG.E.U16 R121, desc[UR8][R20.64] ;  /* 0x0000000814799981 */ /* 0x000f68000c1e1500 */
[----:B------:R-:W5:Y:S04]  /*17a0*/  @!P1 LDG.E.U16 R123, desc[UR8][R22.64] ;  /* 0x00000008167b9981 */ /* 0x000f68000c1e1500 */
[----:B------:R-:W5:Y:S01]  /*17b0*/  @!P1 LDG.E.U16 R125, desc[UR8][R24.64] ;  /* 0x00000008187d9981 */ /* 0x000f62000c1e1500 */
[----:B------:R-:W-:-:S04]  /*17c0*/  UIADD3 UR6, UPT, UPT, UR6, -0x1, URZ ;  /* 0xffffffff06067890 */ /* 0x000fc8000fffe0ff */
[----:B------:R-:W-:Y:S01]  /*17d0*/  UISETP.NE.U32.AND UP0, UPT, UR6, URZ, UPT ;  /* 0x000000ff0600728c */ /* 0x000fe2000bf05070 */
[----:B------:R-:W-:Y:S01]  /*17e0*/  IMAD.WIDE R112, R90, 0x2, R112 ;  /* 0x000000025a707825 */ /* 0x000fe200078e0270 */
[----:B------:R-:W-:-:S03]  /*17f0*/  UIADD3 UR7, UPT, UPT, UR7, -0x20, URZ ;  /* 0xffffffe007077890 */ /* 0x000fc6000fffe0ff */
[----:B------:R-:W-:-:S04]  /*1800*/  IMAD.WIDE R110, R90, 0x2, R110 ;  /* 0x000000025a6e7825 */ /* 0x000fc800078e026e */
[----:B------:R-:W-:-:S04]  /*1810*/  IMAD.WIDE R108, R90, 0x2, R108 ;  /* 0x000000025a6c7825 */ /* 0x000fc800078e026c */
[----:B------:R-:W-:-:S04]  /*1820*/  IMAD.WIDE R106, R90, 0x2, R106 ;  /* 0x000000025a6a7825 */ /* 0x000fc800078e026a */
[----:B------:R-:W-:-:S04]  /*1830*/  IMAD.WIDE R104, R90, 0x2, R104 ;  /* 0x000000025a687825 */ /* 0x000fc800078e0268 */
[----:B------:R-:W-:-:S04]  /*1840*/  IMAD.WIDE R102, R90, 0x2, R102 ;  /* 0x000000025a667825 */ /* 0x000fc800078e0266 */
[----:B------:R-:W-:-:S04]  /*1850*/  IMAD.WIDE R100, R90, 0x2, R100 ;  /* 0x000000025a647825 */ /* 0x000fc800078e0264 */
[----:B------:R-:W-:-:S04]  /*1860*/  IMAD.WIDE R98, R90, 0x2, R98 ;  /* 0x000000025a627825 */ /* 0x000fc800078e0262 */
[----:B------:R-:W-:Y:S01]  /*1870*/  IMAD.WIDE R114, R81, 0x2, R114 ;  /* 0x0000000251727825 */ /* 0x000fe200078e0272 */
[----:B--2---:R-:W-:Y:S04]  /*1880*/  STS.U16 [R80+UR5], R27 ;  /* 0x0000001b50007988 */ /* 0x004fe80008000405 */
[----:B----4-:R-:W-:Y:S04]  /*1890*/  STS.U16 [R80+UR5+0x800], R29 ;  /* 0x0008001d50007988 */ /* 0x010fe80008000405 */
[----:B---3--:R-:W-:Y:S04]  /*18a0*/  STS.U16 [R80+UR5+0x1000], R31 ;  /* 0x0010001f50007988 */ /* 0x008fe80008000405 */
[----:B-----5:R-:W-:Y:S04]  /*18b0*/  STS.U16 [R80+UR5+0x1800], R33 ;  /* 0x0018002150007988 */ /* 0x020fe80008000405 */
[----:B------:R-:W-:Y:S04]  /*18c0*/  STS.U16 [R93+UR5+0x400], R26 ;  /* 0x0004001a5d007988 */ /* 0x000fe80008000405 */
        /* <DEDUP_REMOVED lines=10> */
[----:B------:R-:W-:Y:S01]  /*1970*/  STS.U16 [R92+UR5+0x3c00], R125 ;  /* 0x003c007d5c007988 */ /* 0x000fe20008000405 */
[----:B------:R-:W-:Y:S06]  /*1980*/  BAR.SYNC.DEFER_BLOCKING 0x0 ;  /* 0x0000000000007b1d */ /* 0x000fec0000010000 */
[----:B------:R-:W-:Y:S04]  /*1990*/  LDSM.16.MT88.4 R72, [R78] ;  /* 0x000000004e48783b */ /* 0x000fe80000004200 */
[----:B------:R-:W0:Y:S04]  /*19a0*/  LDSM.16.M88.4 R40, [R77+0x2000] ;  /* 0x002000004d28783b */ /* 0x000e280000000200 */
[----:B------:R-:W1:Y:S04]  /*19b0*/  LDSM.16.M88.4 R36, [R77+0x2800] ;  /* 0x002800004d24783b */ /* 0x000e680000000200 */
[----:B------:R-:W2:Y:S04]  /*19c0*/  LDSM.16.M88.4 R32, [R77+0x3000] ;  /* 0x003000004d20783b */ /* 0x000ea80000000200 */
[----:B------:R-:W3:Y:S04]  /*19d0*/  LDSM.16.M88.4 R28, [R77+0x3800] ;  /* 0x003800004d1c783b */ /* 0x000ee80000000200 */
[----:B------:R-:W4:Y:S04]  /*19e0*/  LDSM.16.MT88.4 R24, [R78+0x80] ;  /* 0x000080004e18783b */ /* 0x000f280000004200 */
[----:B------:R-:W5:Y:S04]  /*19f0*/  LDSM.16.MT88.4 R20, [R78+0x1000] ;  /* 0x001000004e14783b */ /* 0x000f680000004200 */
[----:B------:R-:W3:Y:S01]  /*1a00*/  LDSM.16.MT88.4 R16, [R78+0x1080] ;  /* 0x001080004e10783b */ /* 0x000ee20000004200 */
[C---:B0-----:R-:W-:Y:S08]  /*1a10*/  HMMA.16816.F32.BF16 R68, R72.reuse, R40, R68 ;  /* 0x000000284844723c */ /* 0x041ff00000041844 */
[C---:B-1----:R-:W-:Y:S08]  /*1a20*/  HMMA.16816.F32.BF16 R64, R72.reuse, R36, R64 ;  /* 0x000000244840723c */ /* 0x042ff00000041840 */
[C---:B--2---:R-:W-:Y:S08]  /*1a30*/  HMMA.16816.F32.BF16 R60, R72.reuse, R32, R60 ;  /* 0x00000020483c723c */ /* 0x044ff0000004183c */
[----:B---3--:R-:W-:Y:S08]  /*1a40*/  HMMA.16816.F32.BF16 R56, R72, R28, R56 ;  /* 0x0000001c4838723c */ /* 0x008ff00000041838 */
[C---:B----4-:R-:W-:Y:S08]  /*1a50*/  HMMA.16816.F32.BF16 R52, R24.reuse, R40, R52 ;  /* 0x000000281834723c */ /* 0x050ff00000041834 */
[C---:B------:R-:W-:Y:S08]  /*1a60*/  HMMA.16816.F32.BF16 R48, R24.reuse, R36, R48 ;  /* 0x000000241830723c */ /* 0x040ff00000041830 */
[C---:B------:R-:W-:Y:S08]  /*1a70*/  HMMA.16816.F32.BF16 R44, R24.reuse, R32, R44 ;  /* 0x00000020182c723c */ /* 0x040ff0000004182c */
[----:B------:R-:W-:Y:S08]  /*1a80*/  HMMA.16816.F32.BF16 R12, R24, R28, R12 ;  /* 0x0000001c180c723c */ /* 0x000ff0000004180c */
[C---:B-----5:R-:W-:Y:S08]  /*1a90*/  HMMA.16816.F32.BF16 R68, R20.reuse, R42, R68 ;  /* 0x0000002a1444723c */ /* 0x060ff00000041844 */
[C---:B------:R-:W-:Y:S08]  /*1aa0*/  HMMA.16816.F32.BF16 R64, R20.reuse, R38, R64 ;  /* 0x000000261440723c */ /* 0x040ff00000041840 */
[C---:B------:R-:W-:Y:S08]  /*1ab0*/  HMMA.16816.F32.BF16 R60, R20.reuse, R34, R60 ;  /* 0x00000022143c723c */ /* 0x040ff0000004183c */
[----:B------:R-:W-:Y:S08]  /*1ac0*/  HMMA.16816.F32.BF16 R56, R20, R30, R56 ;  /* 0x0000001e1438723c */ /* 0x000ff00000041838 */
[C---:B------:R-:W-:Y:S08]  /*1ad0*/  HMMA.16816.F32.BF16 R52, R16.reuse, R42, R52 ;  /* 0x0000002a1034723c */ /* 0x040ff00000041834 */
[C---:B------:R-:W-:Y:S08]  /*1ae0*/  HMMA.16816.F32.BF16 R48, R16.reuse, R38, R48 ;  /* 0x000000261030723c */ /* 0x040ff00000041830 */
[C---:B------:R-:W-:Y:S08]  /*1af0*/  HMMA.16816.F32.BF16 R44, R16.reuse, R34, R44 ;  /* 0x00000022102c723c */ /* 0x040ff0000004182c */
[----:B------:R-:W-:Y:S01]  /*1b00*/  HMMA.16816.F32.BF16 R12, R16, R30, R12 ;  /* 0x0000001e100c723c */ /* 0x000fe2000004180c */
[----:B------:R-:W-:-:S04]  /*1b10*/  NOP ;  /* 0x0000000000007918 */ /* 0x000fc80000000000 */
[----:B------:R-:W-:-:S15]  /*1b20*/  BRA.U UP0, `(.L_x_2) ;  /* 0xfffffff9003c7547 */ /* 0x000fde000b83ffff */
[----:B------:R-:W-:Y:S02]  /*1b30*/  F2FP.BF16.F32.PACK_AB R4, R51, R55 ;  /* 0x000000373304723e */ /* 0x000fe400000010ff */
[----:B------:R-:W-:Y:S02]  /*1b40*/  F2FP.BF16.F32.PACK_AB R51, R14, R46 ;  /* 0x0000002e0e33723e */ /* 0x000fe400000010ff */
[----:B------:R-:W-:Y:S02]  /*1b50*/  F2FP.BF16.F32.PACK_AB R14, R49, R53 ;  /* 0x00000035310e723e */ /* 0x000fe400000010ff */
[----:B------:R-:W-:Y:S02]  /*1b60*/  F2FP.BF16.F32.PACK_AB R5, R15, R47 ;  /* 0x0000002f0f05723e */ /* 0x000fe400000010ff */
[----:B------:R-:W-:Y:S02]  /*1b70*/  F2FP.BF16.F32.PACK_AB R49, R12, R44 ;  /* 0x0000002c0c31723e */ /* 0x000fe400000010ff */
[----:B------:R-:W-:-:S02]  /*1b80*/  F2FP.BF16.F32.PACK_AB R6, R67, R71 ;  /* 0x000000474306723e */ /* 0x000fc400000010ff */
        /* <DEDUP_REMOVED lines=9> */
[----:B------:R-:W-:-:S07]  /*1c20*/  F2FP.BF16.F32.PACK_AB R64, R64, R68 ;  /* 0x000000444040723e */ /* 0x000fce00000010ff */
.L_x_1:
[----:B------:R-:W-:Y:S01]  /*1c30*/  LOP3.LUT R10, R10, 0x30, RZ, 0xc0, !PT ;  /* 0x000000300a0a7812 */ /* 0x000fe200078ec0ff */
[----:B------:R-:W-:Y:S01]  /*1c40*/  BAR.SYNC.DEFER_BLOCKING 0x0 ;  /* 0x0000000000007b1d */ /* 0x000fe20000010000 */
[--C-:B------:R-:W-:Y:S01]  /*1c50*/  SHF.R.S32.HI R16, RZ, 0x4, R2.reuse ;  /* 0x00000004ff107819 */ /* 0x100fe20000011402 */
[----:B------:R-:W-:Y:S01]  /*1c60*/  IMAD.SHL.U32 R3, R2, 0x40, RZ ;  /* 0x0000004002037824 */ /* 0x000fe200078e00ff */
[----:B------:R-:W-:Y:S01]  /*1c70*/  LOP3.LUT R19, R10, 0x780, R11, 0xf8, !PT ;  /* 0x000007800a137812 */ /* 0x000fe200078ef80b */
[----:B------:R-:W-:Y:S01]  /*1c80*/  IMAD.SHL.U32 R8, R2, 0x4, RZ ;  /* 0x0000000402087824 */ /* 0x000fe200078e00ff */
[----:B------:R-:W-:-:S03]  /*1c90*/  SHF.R.S32.HI R11, RZ, 0x2, R2 ;  /* 0x00000002ff0b7819 */ /* 0x000fc60000011402 */
[----:B------:R-:W0:Y:S01]  /*1ca0*/  LDC R21, c[0x0][0x3b8] ;  /* 0x0000ee00ff157b82 */ /* 0x000e220000000800 */
[----:B------:R-:W-:Y:S01]  /*1cb0*/  SGXT R10, R16, 0x1 ;  /* 0x00000001100a781a */ /* 0x000fe20000000200 */
[----:B------:R-:W1:Y:S01]  /*1cc0*/  LDCU UR4, c[0x0][0x3b4] ;  /* 0x00007680ff0477ac */ /* 0x000e620008000800 */
[----:B------:R-:W-:Y:S02]  /*1cd0*/  SGXT R16, R11, 0x1 ;  /* 0x000000010b10781a */ /* 0x000fe40000000200 */
[----:B------:R-:W-:Y:S01]  /*1ce0*/  LOP3.LUT R3, R3, 0x1840, RZ, 0xc0, !PT ;  /* 0x0000184003037812 */ /* 0x000fe200078ec0ff */
[----:B------:R-:W2:Y:S01]  /*1cf0*/  LDCU.128 UR12, c[0x0][0x390] ;  /* 0x00007200ff0c77ac */ /* 0x000ea20008000c00 */
[----:B------:R-:W-:Y:S02]  /*1d00*/  LOP3.LUT R11, R10, 0x2040, RZ, 0xc0, !PT ;  /* 0x000020400a0b7812 */ /* 0x000fe400078ec0ff */
[----:B------:R-:W-:Y:S02]  /*1d10*/  SHF.R.S32.HI R17, RZ, 0x3, R2 ;  /* 0x00000003ff117819 */ /* 0x000fe40000011402 */
[----:B------:R-:W-:-:S02]  /*1d20*/  LOP3.LUT R3, R3, 0x38, R8, 0xf8, !PT ;  /* 0x0000003803037812 */ /* 0x000fc400078ef808 */
[----:B------:R-:W-:Y:S02]  /*1d30*/  LOP3.LUT R2, R11, 0x180, R2, 0xf8, !PT ;  /* 0x000001800b027812 */ /* 0x000fe400078ef802 */
[----:B------:R-:W-:Y:S02]  /*1d40*/  SGXT R8, R17, 0x1 ;  /* 0x000000011108781a */ /* 0x000fe40000000200 */
[----:B------:R-:W-:Y:S02]  /*1d50*/  LOP3.LUT R2, R2, R3, RZ, 0x3c, !PT ;  /* 0x0000000302027212 */ /* 0x000fe400078e3cff */
[----:B------:R-:W-:Y:S01]  /*1d60*/  LOP3.LUT R17, R16, 0x2040, RZ, 0xc0, !PT ;  /* 0x0000204010117812 */ /* 0x000fe200078ec0ff */
[----:B-1----:R-:W-:Y:S01]  /*1d70*/  IMAD R22, R0, UR4, RZ ;  /* 0x0000000400167c24 */ /* 0x002fe2000f8e02ff */
[----:B------:R-:W-:Y:S01]  /*1d80*/  LOP3.LUT R3, R2, 0x8, RZ, 0x3c, !PT ;  /* 0x0000000802037812 */ /* 0x000fe200078e3cff */
[----:B------:R-:W-:Y:S01]  /*1d90*/  STS.64 [R2+UR5], R64 ;  /* 0x0000004002007988 */ /* 0x000fe20008000a05 */
[----:B------:R-:W-:-:S02]  /*1da0*/  LOP3.LUT R8, R19, 0x4008, R8, 0xf8, !PT ;  /* 0x0000400813087812 */ /* 0x000fc400078ef808 */
[----:B------:R-:W-:Y:S01]  /*1db0*/  LOP3.LUT R17, R17, 0x40, R76, 0x78, !PT ;  /* 0x0000004011117812 */ /* 0x000fe200078e784c */
[----:B------:R-:W-:Y:S01]  /*1dc0*/  STS.64 [R2+UR5+0x400], R12 ;  /* 0x0004000c02007988 */ /* 0x000fe20008000a05 */
[C-C-:B------:R-:W-:Y:S02]  /*1dd0*/  LOP3.LUT R16, R9.reuse, 0x78, R96.reuse, 0xfe, !PT ;  /* 0x0000007809107812 */ /* 0x140fe400078efe60 */
[----:B------:R-:W-:Y:S01]  /*1de0*/  LOP3.LUT R45, R8, R17, RZ, 0xfc, !PT ;  /* 0x00000011082d7212 */ /* 0x000fe200078efcff */
[----:B------:R1:W-:Y:S01]  /*1df0*/  STS.64 [R2+UR5+0x200], R48 ;  /* 0x0002003002007988 */ /* 0x0003e20008000a05 */
[----:B------:R-:W-:Y:S02]  /*1e00*/  LOP3.LUT R8, R9, R96, RZ, 0xfc, !PT ;  /* 0x0000006009087212 */ /* 0x000fe400078efcff */
[----:B------:R-:W-:Y:S01]  /*1e10*/  LOP3.LUT R47, R45, 0x8, RZ, 0x3c, !PT ;  /* 0x000000082d2f7812 */ /* 0x000fe200078e3cff */
[----:B------:R-:W-:Y:S01]  /*1e20*/  STS.64 [R2+UR5+0x600], R14 ;  /* 0x0006000e02007988 */ /* 0x000fe20008000a05 */
[C-C-:B------:R-:W-:Y:S01]  /*1e30*/  LOP3.LUT R18, R9.reuse, 0x74, R96.reuse, 0xfe, !PT ;  /* 0x0000007409127812 */ /* 0x140fe200078efe60 */
[----:B0-----:R-:W-:Y:S01]  /*1e40*/  IMAD R43, R8, R21, RZ ;  /* 0x00000015082b7224 */ /* 0x001fe200078e02ff */
[C-C-:B------:R-:W-:Y:S01]  /*1e50*/  LOP3.LUT R36, R9.reuse, 0x70, R96.reuse, 0xfe, !PT ;  /* 0x0000007009247812 */ /* 0x140fe200078efe60 */
[----:B------:R-:W-:Y:S01]  /*1e60*/  STS.64 [R3+UR5+0x4000], R66 ;  /* 0x0040004203007988 */ /* 0x000fe20008000a05 */
[----:B------:R-:W-:-:S02]  /*1e70*/  LOP3.LUT R20, R9, 0x6c, R96, 0xfe, !PT ;  /* 0x0000006c09147812 */ /* 0x000fc400078efe60 */
[C-C-:B------:R-:W-:Y:S01]  /*1e80*/  LOP3.LUT R23, R9.reuse, 0x68, R96.reuse, 0xfe, !PT ;  /* 0x0000006809177812 */ /* 0x140fe200078efe60 */
[----:B------:R-:W-:Y:S01]  /*1e90*/  STS.64 [R3+UR5+0x4400], R6 ;  /* 0x0044000603007988 */ /* 0x000fe20008000a05 */
[C-C-:B------:R-:W-:Y:S02]  /*1ea0*/  LOP3.LUT R25, R9.reuse, 0x64, R96.reuse, 0xfe, !PT ;  /* 0x0000006409197812 */ /* 0x140fe400078efe60 */
[C-C-:B------:R-:W-:Y:S01]  /*1eb0*/  LOP3.LUT R24, R9.reuse, 0x60, R96.reuse, 0xfe, !PT ;  /* 0x0000006009187812 */ /* 0x140fe200078efe60 */
[----:B------:R0:W-:Y:S01]  /*1ec0*/  STS.64 [R3+UR5+0x4200], R50 ;  /* 0x0042003203007988 */ /* 0x0001e20008000a05 */
[C-C-:B-1----:R-:W-:Y:S02]  /*1ed0*/  LOP3.LUT R49, R9.reuse, 0x5c, R96.reuse, 0xfe, !PT ;  /* 0x0000005c09317812 */ /* 0x142fe400078efe60 */
[C-C-:B------:R-:W-:Y:S01]  /*1ee0*/  LOP3.LUT R52, R9.reuse, 0x50, R96.reuse, 0xfe, !PT ;  /* 0x0000005009347812 */ /* 0x140fe200078efe60 */
[----:B------:R-:W-:Y:S01]  /*1ef0*/  STS.64 [R3+UR5+0x4600], R4 ;  /* 0x0046000403007988 */ /* 0x000fe20008000a05 */
[----:B------:R-:W-:-:S02]  /*1f00*/  LOP3.LUT R53, R9, 0x4c, R96, 0xfe, !PT ;  /* 0x0000004c09357812 */ /* 0x000fc400078efe60 */
[C-C-:B------:R-:W-:Y:S01]  /*1f10*/  LOP3.LUT R54, R9.reuse, 0x48, R96.reuse, 0xfe, !PT ;  /* 0x0000004809367812 */ /* 0x140fe200078efe60 */
[----:B------:R-:W-:Y:S01]  /*1f20*/  BAR.SYNC.DEFER_BLOCKING 0x0 ;  /* 0x0000000000007b1d */ /* 0x000fe20000010000 */
[C-C-:B------:R-:W-:Y:S02]  /*1f30*/  LOP3.LUT R55, R9.reuse, 0x44, R96.reuse, 0xfe, !PT ;  /* 0x0000004409377812 */ /* 0x140fe400078efe60 */
[C-C-:B------:R-:W-:Y:S02]  /*1f40*/  LOP3.LUT R56, R9.reuse, 0x40, R96.reuse, 0xfe, !PT ;  /* 0x0000004009387812 */ /* 0x140fe400078efe60 */
[C-C-:B0-----:R-:W-:Y:S02]  /*1f50*/  LOP3.LUT R50, R9.reuse, 0x58, R96.reuse, 0xfe, !PT ;  /* 0x0000005809327812 */ /* 0x141fe400078efe60 */
[C-C-:B------:R-:W-:Y:S02]  /*1f60*/  LOP3.LUT R51, R9.reuse, 0x54, R96.reuse, 0xfe, !PT ;  /* 0x0000005409337812 */ /* 0x140fe400078efe60 */
[----:B------:R-:W-:-:S02]  /*1f70*/  LOP3.LUT R57, R9, 0x3c, R96, 0xfe, !PT ;  /* 0x0000003c09397812 */ /* 0x000fc400078efe60 */
[C-C-:B------:R-:W-:Y:S02]  /*1f80*/  LOP3.LUT R58, R9.reuse, 0x38, R96.reuse, 0xfe, !PT ;  /* 0x00000038093a7812 */ /* 0x140fe400078efe60 */
[C-C-:B------:R-:W-:Y:S02]  /*1f90*/  LOP3.LUT R37, R9.reuse, 0x34, R96.reuse, 0xfe, !PT ;  /* 0x0000003409257812 */ /* 0x140fe400078efe60 */
[C-C-:B------:R-:W-:Y:S02]  /*1fa0*/  LOP3.LUT R38, R9.reuse, 0x30, R96.reuse, 0xfe, !PT ;  /* 0x0000003009267812 */ /* 0x140fe400078efe60 */
[C-C-:B------:R-:W-:Y:S02]  /*1fb0*/  LOP3.LUT R39, R9.reuse, 0x2c, R96.reuse, 0xfe, !PT ;  /* 0x0000002c09277812 */ /* 0x140fe400078efe60 */
[C-C-:B------:R-:W-:Y:S02]  /*1fc0*/  LOP3.LUT R40, R9.reuse, 0x28, R96.reuse, 0xfe, !PT ;  /* 0x0000002809287812 */ /* 0x140fe400078efe60 */
[----:B------:R-:W-:-:S02]  /*1fd0*/  LOP3.LUT R41, R9, 0x24, R96, 0xfe, !PT ;  /* 0x0000002409297812 */ /* 0x000fc400078efe60 */
[C-C-:B------:R-:W-:Y:S01]  /*1fe0*/  LOP3.LUT R42, R9.reuse, 0x20, R96.reuse, 0xfe, !PT ;  /* 0x00000020092a7812 */ /* 0x140fe200078efe60 */
[----:B------:R-:W0:Y:S01]  /*1ff0*/  LDS.64 R12, [R45+UR5] ;  /* 0x000000052d0c7984 */ /* 0x000e220008000a00 */
[C-C-:B------:R-:W-:Y:S02]  /*2000*/  LOP3.LUT R19, R9.reuse, 0x7c, R96.reuse, 0xfe, !PT ;  /* 0x0000007c09137812 */ /* 0x140fe400078efe60 */
[C-C-:B------:R-:W-:Y:S01]  /*2010*/  LOP3.LUT R44, R9.reuse, 0x1c, R96.reuse, 0xfe, !PT ;  /* 0x0000001c092c7812 */ /* 0x140fe200078efe60 */
[----:B------:R-:W1:Y:S01]  /*2020*/  LDS.64 R10, [R47+UR5] ;  /* 0x000000052f0a7984 */ /* 0x000e620008000a00 */
[C-C-:B------:R-:W-:Y:S02]  /*2030*/  LOP3.LUT R46, R9.reuse, 0x18, R96.reuse, 0xfe, !PT ;  /* 0x00000018092e7812 */ /* 0x140fe400078efe60 */
[C-C-:B------:R-:W-:Y:S01]  /*2040*/  LOP3.LUT R34, R9.reuse, 0x14, R96.reuse, 0xfe, !PT ;  /* 0x0000001409227812 */ /* 0x140fe200078efe60 */
[----:B------:R-:W3:Y:S01]  /*2050*/  LDS.64 R2, [R45+UR5+0x800] ;  /* 0x000800052d027984 */ /* 0x000ee20008000a00 */
[----:B------:R-:W-:-:S02]  /*2060*/  LOP3.LUT R48, R9, 0x10, R96, 0xfe, !PT ;  /* 0x0000001009307812 */ /* 0x000fc400078efe60 */
[C-C-:B------:R-:W-:Y:S01]  /*2070*/  LOP3.LUT R32, R9.reuse, 0xc, R96.reuse, 0xfe, !PT ;  /* 0x0000000c09207812 */ /* 0x140fe200078efe60 */
[----:B------:R-:W4:Y:S01]  /*2080*/  LDS.64 R4, [R47+UR5+0x800] ;  /* 0x000800052f047984 */ /* 0x000f220008000a00 */
[C-C-:B------:R-:W-:Y:S01]  /*2090*/  LOP3.LUT R14, R9.reuse, 0x8, R96.reuse, 0xfe, !PT ;  /* 0x00000008090e7812 */ /* 0x140fe200078efe60 */
[-C--:B------:R-:W-:Y:S01]  /*20a0*/  IMAD R35, R48, R21.reuse, RZ ;  /* 0x0000001530237224 */ /* 0x080fe200078e02ff */
[----:B------:R-:W-:Y:S01]  /*20b0*/  LOP3.LUT R96, R9, 0x4, R96, 0xfe, !PT ;  /* 0x0000000409607812 */ /* 0x000fe200078efe60 */
[----:B------:R-:W5:Y:S01]  /*20c0*/  LDS.64 R6, [R45+UR5+0x1000] ;  /* 0x001000052d067984 */ /* 0x000f620008000a00 */
[----:B--2---:R-:W-:Y:S01]  /*20d0*/  ISETP.GE.AND P0, PT, R0, UR14, PT ;  /* 0x0000000e00007c0c */ /* 0x004fe2000bf06270 */
[-C--:B------:R-:W-:Y:S01]  /*20e0*/  IMAD R31, R14, R21.reuse, RZ ;  /* 0x000000150e1f7224 */ /* 0x080fe200078e02ff */
[----:B------:R-:W-:Y:S01]  /*20f0*/  LEA R0, P3, R22, UR12, 0x1 ;  /* 0x0000000c16007c11 */ /* 0x000fe2000f8608ff */
[-C--:B------:R-:W-:Y:S01]  /*2100*/  IMAD R17, R96, R21.reuse, RZ ;  /* 0x0000001560117224 */ /* 0x080fe200078e02ff */
[----:B------:R-:W-:Y:S01]  /*2110*/  ISETP.LT.AND P4, PT, R8, UR15, !P0 ;  /* 0x0000000f08007c0c */ /* 0x000fe2000c781270 */
[----:B------:R-:W-:Y:S01]  /*2120*/  IMAD R33, R32, R21, RZ ;  /* 0x0000001520217224 */ /* 0x000fe200078e02ff */
[----:B------:R-:W-:Y:S01]  /*2130*/  LEA.HI.X.SX32 R22, R22, UR13, 0x1, P3 ;  /* 0x0000000d16167c11 */ /* 0x000fe200098f0eff */
[----:B------:R-:W2:Y:S01]  /*2140*/  LDS.64 R8, [R47+UR5+0x1000] ;  /* 0x001000052f087984 */ /* 0x000ea20008000a00 */
[----:B------:R-:W-:-:S02]  /*2150*/  ISETP.LT.AND P3, PT, R14, UR15, !P0 ;  /* 0x0000000f0e007c0c */ /* 0x000fc4000c761270 */
[C---:B------:R-:W-:Y:S01]  /*2160*/  LEA R28, P5, R17.reuse, R0, 0x1 ;  /* 0x00000000111c7211 */ /* 0x040fe200078a08ff */
[----:B------:R0:W2:Y:S01]  /*2170*/  LDS.64 R14, [R45+UR5+0x1800] ;  /* 0x001800052d0e7984 */ /* 0x0000a20008000a00 */
[----:B------:R-:W-:Y:S02]  /*2180*/  ISETP.LT.AND P2, PT, R96, UR15, !P0 ;  /* 0x0000000f60007c0c */ /* 0x000fe4000c741270 */
[----:B------:R-:W-:Y:S02]  /*2190*/  ISETP.LT.AND P1, PT, R16, UR15, !P0 ;  /* 0x0000000f10007c0c */ /* 0x000fe4000c721270 */
[----:B------:R-:W-:Y:S02]  /*21a0*/  LEA.HI.X.SX32 R29, R17, R22, 0x1, P5 ;  /* 0x00000016111d7211 */ /* 0x000fe400028f0eff */
[----:B------:R-:W2:Y:S01]  /*21b0*/  LDS.64 R16, [R47+UR5+0x1800] ;  /* 0x001800052f107984 */ /* 0x000ea20008000a00 */
[----:B------:R-:W-:Y:S01]  /*21c0*/  LEA R26, P6, R43, R0, 0x1 ;  /* 0x000000002b1a7211 */ /* 0x000fe200078c08ff */
[----:B0-----:R-:W-:Y:S01]  /*21d0*/  IMAD R45, R34, R21, RZ ;  /* 0x00000015222d7224 */ /* 0x001fe200078e02ff */
[----:B------:R-:W-:-:S02]  /*21e0*/  ISETP.LT.AND P5, PT, R32, UR15, !P0 ;  /* 0x0000000f20007c0c */ /* 0x000fc4000c7a1270 */
[----:B------:R-:W-:Y:S01]  /*21f0*/  LEA.HI.X.SX32 R27, R43, R22, 0x1, P6 ;  /* 0x000000162b1b7211 */ /* 0x000fe200030f0eff */
[----:B------:R-:W-:Y:S01]  /*2200*/  IMAD R43, R21, 0x20, R43 ;  /* 0x00000020152b7824 */ /* 0x000fe200078e022b */
[----:B------:R-:W-:-:S03]  /*2210*/  LEA R30, P6, R31, R0, 0x1 ;  /* 0x000000001f1e7211 */ /* 0x000fc600078c08ff */
[----:B------:R0:W-:Y:S01]  /*2220*/  @P4 STG.E.U16 desc[UR8][R26.64], R12 ;  /* 0x0000000c1a004986 */ /* 0x0001e2000c101508 */
[----:B------:R-:W-:Y:S02]  /*2230*/  LEA R32, P4, R33, R0, 0x1 ;  /* 0x0000000021207211 */ /* 0x000fe400078808ff */
[-C--:B------:R-:W-:Y:S01]  /*2240*/  LEA.HI.X.SX32 R31, R31, R22.reuse, 0x1, P6 ;  /* 0x000000161f1f7211 */ /* 0x080fe200030f0eff */
[----:B-1----:R1:W-:Y:S01]  /*2250*/  @P2 STG.E.U16 desc[UR8][R28.64], R10 ;  /* 0x0000000a1c002986 */ /* 0x0023e2000c101508 */
[----:B------:R-:W-:Y:S02]  /*2260*/  ISETP.LT.AND P2, PT, R48, UR15, !P0 ;  /* 0x0000000f30007c0c */ /* 0x000fe4000c741270 */
[----:B------:R-:W-:Y:S01]  /*2270*/  LEA.HI.X.SX32 R33, R33, R22, 0x1, P4 ;  /* 0x0000001621217211 */ /* 0x000fe200020f0eff */
[----:B---3--:R3:W-:Y:S01]  /*2280*/  @P3 STG.E.U16 desc[UR8][R30.64], R2 ;  /* 0x000000021e003986 */ /* 0x0087e2000c101508 */
[----:B------:R-:W-:Y:S02]  /*2290*/  ISETP.LT.AND P3, PT, R34, UR15, !P0 ;  /* 0x0000000f22007c0c */ /* 0x000fe4000c761270 */
[-C--:B------:R-:W-:Y:S01]  /*22a0*/  LEA R34, P6, R45, R0.reuse, 0x1 ;  /* 0x000000002d227211 */ /* 0x080fe200078c08ff */
[----:B----4-:R4:W-:Y:S01]  /*22b0*/  @P5 STG.E.U16 desc[UR8][R32.64], R4 ;  /* 0x0000000420005986 */ /* 0x0109e2000c101508 */
[----:B0-----:R-:W-:-:S02]  /*22c0*/  LEA R26, P4, R35, R0, 0x1 ;  /* 0x00000000231a7211 */ /* 0x001fc400078808ff */
[C---:B------:R-:W-:Y:S01]  /*22d0*/  ISETP.LT.AND P5, PT, R46.reuse, UR15, !P0 ;  /* 0x0000000f2e007c0c */ /* 0x040fe2000c7a1270 */
[-C--:B-1----:R-:W-:Y:S01]  /*22e0*/  IMAD R29, R46, R21.reuse, RZ ;  /* 0x000000152e1d7224 */ /* 0x082fe200078e02ff */
[-C--:B------:R-:W-:Y:S02]  /*22f0*/  LEA.HI.X.SX32 R27, R35, R22.reuse, 0x1, P4 ;  /* 0x00000016231b7211 */ /* 0x080fe400020f0eff */
[C---:B------:R-:W-:Y:S01]  /*2300*/  ISETP.LT.AND P4, PT, R44.reuse, UR15, !P0 ;  /* 0x0000000f2c007c0c */ /* 0x040fe2000c781270 */
[----:B---3--:R-:W-:Y:S01]  /*2310*/  IMAD R31, R44, R21, RZ ;  /* 0x000000152c1f7224 */ /* 0x008fe200078e02ff */
[----:B------:R-:W-:Y:S01]  /*2320*/  LEA.HI.X.SX32 R35, R45, R22, 0x1, P6 ;  /* 0x000000162d237211 */ /* 0x000fe200030f0eff */
[----:B-----5:R0:W-:Y:S01]  /*2330*/  @P2 STG.E.U16 desc[UR8][R26.64], R6 ;  /* 0x000000061a002986 */ /* 0x0201e2000c101508 */
[-C--:B------:R-:W-:Y:S01]  /*2340*/  LEA R28, P2, R29, R0.reuse, 0x1 ;  /* 0x000000001d1c7211 */ /* 0x080fe200078408ff */
[----:B----4-:R-:W-:Y:S01]  /*2350*/  IMAD R33, R21, 0x4, R43 ;  /* 0x0000000415217824 */ /* 0x010fe200078e022b */
[----:B------:R-:W-:Y:S01]  /*2360*/  LEA R30, P6, R31, R0, 0x1 ;  /* 0x000000001f1e7211 */ /* 0x000fe200078c08ff */
[----:B--2---:R1:W-:Y:S01]  /*2370*/  @P3 STG.E.U16 desc[UR8][R34.64], R8 ;  /* 0x0000000822003986 */ /* 0x0043e2000c101508 */
[----:B------:R-:W-:-:S02]  /*2380*/  LEA.HI.X.SX32 R29, R29, R22, 0x1, P2 ;  /* 0x000000161d1d7211 */ /* 0x000fc400010f0eff */
[----:B------:R-:W-:Y:S02]  /*2390*/  ISETP.LT.AND P2, PT, R42, UR15, !P0 ;  /* 0x0000000f2a007c0c */ /* 0x000fe4000c741270 */
[----:B------:R-:W-:Y:S01]  /*23a0*/  LEA.HI.X.SX32 R31, R31, R22, 0x1, P6 ;  /* 0x000000161f1f7211 */ /* 0x000fe200030f0eff */
[----:B------:R2:W-:Y:S01]  /*23b0*/  @P5 STG.E.U16 desc[UR8][R28.64], R14 ;  /* 0x0000000e1c005986 */ /* 0x0005e2000c101508 */
[----:B------:R-:W-:Y:S02]  /*23c0*/  ISETP.LT.AND P5, PT, R41, UR15, !P0 ;  /* 0x0000000f29007c0c */ /* 0x000fe4000c7a1270 */
[----:B0-----:R-:W-:Y:S01]  /*23d0*/  LEA R26, P6, R43, R0, 0x1 ;  /* 0x000000002b1a7211 */ /* 0x001fe200078c08ff */
[----:B------:R0:W-:Y:S01]  /*23e0*/  @P4 STG.E.U16 desc[UR8][R30.64], R16 ;  /* 0x000000101e004986 */ /* 0x0001e2000c101508 */
[----:B------:R-:W-:Y:S01]  /*23f0*/  PRMT R12, R12, 0x7632, R12 ;  /* 0x000076320c0c7816 */ /* 0x000fe2000000000c */
[----:B-1----:R-:W-:Y:S01]  /*2400*/  IMAD R35, R21, 0x4, R33 ;  /* 0x0000000415237824 */ /* 0x002fe200078e0221 */
[----:B------:R-:W-:-:S02]  /*2410*/  LEA.HI.X.SX32 R27, R43, R22, 0x1, P6 ;  /* 0x000000162b1b7211 */ /* 0x000fc400030f0eff */
[C---:B------:R-:W-:Y:S02]  /*2420*/  LEA R32, P6, R33.reuse, R0, 0x1 ;  /* 0x0000000021207211 */ /* 0x040fe400078c08ff */
[----:B------:R-:W-:Y:S01]  /*2430*/  ISETP.LT.AND P4, PT, R40, UR15, !P0 ;  /* 0x0000000f28007c0c */ /* 0x000fe2000c781270 */
[----:B------:R1:W-:Y:S01]  /*2440*/  @P2 STG.E.U16 desc[UR8][R26.64], R12 ;  /* 0x0000000c1a002986 */ /* 0x0003e2000c101508 */
[----:B------:R-:W-:Y:S02]  /*2450*/  LEA.HI.X.SX32 R33, R33, R22, 0x1, P6 ;  /* 0x0000001621217211 */ /* 0x000fe400030f0eff */
[----:B--2---:R-:W-:Y:S01]  /*2460*/  LEA R28, P6, R35, R0, 0x1 ;  /* 0x00000000231c7211 */ /* 0x004fe200078c08ff */
[----:B0-----:R-:W-:Y:S01]  /*2470*/  IMAD R31, R21, 0x4, R35 ;  /* 0x00000004151f7824 */ /* 0x001fe200078e0223 */
[----:B------:R-:W-:Y:S02]  /*2480*/  ISETP.LT.AND P2, PT, R39, UR15, !P0 ;  /* 0x0000000f27007c0c */ /* 0x000fe4000c741270 */
[----:B------:R-:W-:-:S02]  /*2490*/  PRMT R16, R10, 0x7632, R16 ;  /* 0x000076320a107816 */ /* 0x000fc40000000010 */
[----:B------:R-:W-:Y:S02]  /*24a0*/  LEA.HI.X.SX32 R29, R35, R22, 0x1, P6 ;  /* 0x00000016231d7211 */ /* 0x000fe400030f0eff */
[----:B------:R-:W-:Y:S01]  /*24b0*/  LEA R30, P6, R31, R0, 0x1 ;  /* 0x000000001f1e7211 */ /* 0x000fe200078c08ff */
[C---:B-1----:R-:W-:Y:S01]  /*24c0*/  IMAD R27, R21.reuse, 0x4, R31 ;  /* 0x00000004151b7824 */ /* 0x042fe200078e021f */
[----:B------:R-:W-:Y:S01]  /*24d0*/  PRMT R14, R2, 0x7632, R14 ;  /* 0x00007632020e7816 */ /* 0x000fe2000000000e */
[----:B------:R0:W-:Y:S01]  /*24e0*/  @P5 STG.E.U16 desc[UR8][R32.64], R16 ;  /* 0x0000001020005986 */ /* 0x0001e2000c101508 */
[----:B------:R-:W-:Y:S01]  /*24f0*/  ISETP.LT.AND P5, PT, R38, UR15, !P0 ;  /* 0x0000000f26007c0c */ /* 0x000fe2000c7a1270 */
[----:B------:R-:W-:Y:S01]  /*2500*/  IMAD R35, R21, 0x4, R27 ;  /* 0x0000000415237824 */ /* 0x000fe200078e021b */
[----:B------:R-:W-:Y:S01]  /*2510*/  LEA.HI.X.SX32 R31, R31, R22, 0x1, P6 ;  /* 0x000000161f1f7211 */ /* 0x000fe200030f0eff */
[----:B------:R1:W-:Y:S01]  /*2520*/  @P4 STG.E.U16 desc[UR8][R28.64], R14 ;  /* 0x0000000e1c004986 */ /* 0x0003e2000c101508 */
[----:B------:R-:W-:-:S02]  /*2530*/  PRMT R4, R4, 0x7632, R4 ;  /* 0x0000763204047816 */ /* 0x000fc40000000004 */
[----:B------:R-:W-:Y:S02]  /*2540*/  LEA R26, P6, R27, R0, 0x1 ;  /* 0x000000001b1a7211 */ /* 0x000fe400078c08ff */
[----:B------:R-:W-:Y:S01]  /*2550*/  ISETP.LT.AND P4, PT, R37, UR15, !P0 ;  /* 0x0000000f25007c0c */ /* 0x000fe2000c781270 */
[----:B------:R2:W-:Y:S01]  /*2560*/  @P2 STG.E.U16 desc[UR8][R30.64], R4 ;  /* 0x000000041e002986 */ /* 0x0005e2000c101508 */
[----:B------:R-:W-:Y:S02]  /*2570*/  LEA.HI.X.SX32 R27, R27, R22, 0x1, P6 ;  /* 0x000000161b1b7211 */ /* 0x000fe400030f0eff */
[----:B0-----:R-:W-:Y:S02]  /*2580*/  LEA R32, P6, R35, R0, 0x1 ;  /* 0x0000000023207211 */ /* 0x001fe400078c08ff */
[----:B------:R-:W-:Y:S01]  /*2590*/  ISETP.LT.AND P2, PT, R58, UR15, !P0 ;  /* 0x0000000f3a007c0c */ /* 0x000fe2000c741270 */
[----:B-1----:R-:W-:Y:S01]  /*25a0*/  IMAD R29, R21, 0x4, R35 ;  /* 0x00000004151d7824 */ /* 0x002fe200078e0223 */
[----:B------:R-:W-:-:S02]  /*25b0*/  PRMT R6, R6, 0x7632, R6 ;  /* 0x0000763206067816 */ /* 0x000fc40000000006 */
[----:B------:R-:W-:Y:S02]  /*25c0*/  LEA.HI.X.SX32 R33, R35, R22, 0x1, P6 ;  /* 0x0000001623217211 */ /* 0x000fe400030f0eff */
[----:B------:R-:W-:Y:S01]  /*25d0*/  PRMT R16, R8, 0x7632, R16 ;  /* 0x0000763208107816 */ /* 0x000fe20000000010 */
[----:B------:R-:W-:Y:S01]  /*25e0*/  @P5 STG.E.U16 desc[UR8][R26.64], R6 ;  /* 0x000000061a005986 */ /* 0x000fe2000c101508 */
[----:B------:R-:W-:Y:S01]  /*25f0*/  LEA R28, P6, R29, R0, 0x1 ;  /* 0x000000001d1c7211 */ /* 0x000fe200078c08ff */
[----:B--2---:R-:W-:Y:S01]  /*2600*/  IMAD R31, R21, 0x4, R29 ;  /* 0x00000004151f7824 */ /* 0x004fe200078e021d */
[----:B------:R-:W-:Y:S01]  /*2610*/  ISETP.LT.AND P5, PT, R57, UR15, !P0 ;  /* 0x0000000f39007c0c */ /* 0x000fe2000c7a1270 */
[----:B------:R0:W-:Y:S01]  /*2620*/  @P4 STG.E.U16 desc[UR8][R32.64], R16 ;  /* 0x0000001020004986 */ /* 0x0001e2000c101508 */
[----:B------:R-:W-:Y:S01]  /*2630*/  LEA.HI.X.SX32 R29, R29, R22, 0x1, P6 ;  /* 0x000000161d1d7211 */ /* 0x000fe200030f0eff */
[----:B------:R-:W-:Y:S01]  /*2640*/  IMAD R35, R21, 0x4, R31 ;  /* 0x0000000415237824 */ /* 0x000fe200078e021f */
[----:B------:R-:W-:-:S02]  /*2650*/  PRMT R14, R14, 0x7632, R14 ;  /* 0x000076320e0e7816 */ /* 0x000fc4000000000e */
[----:B------:R-:W-:Y:S02]  /*2660*/  ISETP.LT.AND P4, PT, R56, UR15, !P0 ;  /* 0x0000000f38007c0c */ /* 0x000fe4000c781270 */
[C---:B------:R-:W-:Y:S01]  /*2670*/  LEA R30, P6, R31.reuse, R0, 0x1 ;  /* 0x000000001f1e7211 */ /* 0x040fe200078c08ff */
[----:B------:R1:W-:Y:S01]  /*2680*/  @P2 STG.E.U16 desc[UR8][R28.64], R14 ;  /* 0x0000000e1c002986 */ /* 0x0003e2000c101508 */
[----:B------:R-:W-:Y:S02]  /*2690*/  PRMT R2, R16, 0x7632, R2 ;  /* 0x0000763210027816 */ /* 0x000fe40000000002 */
[----:B------:R-:W-:Y:S01]  /*26a0*/  LEA.HI.X.SX32 R31, R31, R22, 0x1, P6 ;  /* 0x000000161f1f7211 */ /* 0x000fe200030f0eff */
[----:B0-----:R-:W-:Y:S01]  /*26b0*/  IMAD R33, R21, 0x4, R35 ;  /* 0x0000000415217824 */ /* 0x001fe200078e0223 */
[----:B------:R-:W-:Y:S02]  /*26c0*/  LEA R26, P2, R35, R0, 0x1 ;  /* 0x00000000231a7211 */ /* 0x000fe400078408ff */
[----:B------:R-:W-:Y:S01]  /*26d0*/  ISETP.LT.AND P6, PT, R55, UR15, !P0 ;  /* 0x0000000f37007c0c */ /* 0x000fe2000c7c1270 */
[----:B------:R0:W-:Y:S01]  /*26e0*/  @P5 STG.E.U16 desc[UR8][R30.64], R2 ;  /* 0x000000021e005986 */ /* 0x0001e2000c101508 */
[----:B------:R-:W-:Y:S01]  /*26f0*/  LEA.HI.X.SX32 R27, R35, R22, 0x1, P2 ;  /* 0x00000016231b7211 */ /* 0x000fe200010f0eff */
[----:B------:R-:W-:Y:S01]  /*2700*/  IMAD R35, R21, 0x4, R33 ;  /* 0x0000000415237824 */ /* 0x000fe200078e0221 */
[----:B------:R-:W-:-:S02]  /*2710*/  LEA R32, P5, R33, R0, 0x1 ;  /* 0x0000000021207211 */ /* 0x000fc400078a08ff */
[----:B------:R-:W-:Y:S01]  /*2720*/  ISETP.LT.AND P2, PT, R54, UR15, !P0 ;  /* 0x0000000f36007c0c */ /* 0x000fe2000c741270 */
[----:B------:R2:W-:Y:S01]  /*2730*/  @P4 STG.E.U16 desc[UR8][R26.64], R13 ;  /* 0x0000000d1a004986 */ /* 0x0005e2000c101508 */
[----:B------:R-:W-:Y:S01]  /*2740*/  LEA.HI.X.SX32 R33, R33, R22, 0x1, P5 ;  /* 0x0000001621217211 */ /* 0x000fe200028f0eff */
[----:B------:R-:W-:Y:S01]  /*2750*/  IMAD R37, R21, 0x4, R35 ;  /* 0x0000000415257824 */ /* 0x000fe200078e0223 */
[----:B-1----:R-:W-:Y:S02]  /*2760*/  LEA R28, P4, R35, R0, 0x1 ;  /* 0x00000000231c7211 */ /* 0x002fe400078808ff */
[----:B------:R-:W-:Y:S01]  /*2770*/  ISETP.LT.AND P5, PT, R53, UR15, !P0 ;  /* 0x0000000f35007c0c */ /* 0x000fe2000c7a1270 */
[----:B------:R1:W-:Y:S01]  /*2780*/  @P6 STG.E.U16 desc[UR8][R32.64], R11 ;  /* 0x0000000b20006986 */ /* 0x0003e2000c101508 */
[----:B------:R-:W-:Y:S01]  /*2790*/  LEA.HI.X.SX32 R29, R35, R22, 0x1, P4 ;  /* 0x00000016231d7211 */ /* 0x000fe200020f0eff */
[----:B------:R-:W-:Y:S01]  /*27a0*/  IMAD R35, R21, 0x4, R37 ;  /* 0x0000000415237824 */ /* 0x000fe200078e0225 */
[----:B0-----:R-:W-:-:S02]  /*27b0*/  LEA R30, P6, R37, R0, 0x1 ;  /* 0x00000000251e7211 */ /* 0x001fc400078c08ff */
[----:B------:R-:W-:Y:S01]  /*27c0*/  ISETP.LT.AND P4, PT, R52, UR15, !P0 ;  /* 0x0000000f34007c0c */ /* 0x000fe2000c781270 */
[----:B------:R0:W-:Y:S01]  /*27d0*/  @P2 STG.E.U16 desc[UR8][R28.64], R3 ;  /* 0x000000031c002986 */ /* 0x0001e2000c101508 */
[----:B------:R-:W-:Y:S01]  /*27e0*/  LEA.HI.X.SX32 R31, R37, R22, 0x1, P6 ;  /* 0x00000016251f7211 */ /* 0x000fe200030f0eff */
[----:B------:R-:W-:Y:S01]  /*27f0*/  IMAD R37, R21, 0x4, R35 ;  /* 0x0000000415257824 */ /* 0x000fe200078e0223 */
[----:B--2---:R-:W-:Y:S02]  /*2800*/  LEA R26, P2, R35, R0, 0x1 ;  /* 0x00000000231a7211 */ /* 0x004fe400078408ff */
[----:B------:R-:W-:Y:S01]  /*2810*/  ISETP.LT.AND P6, PT, R51, UR15, !P0 ;  /* 0x0000000f33007c0c */ /* 0x000fe2000c7c1270 */
[----:B------:R2:W-:Y:S01]  /*2820*/  @P5 STG.E.U16 desc[UR8][R30.64], R5 ;  /* 0x000000051e005986 */ /* 0x0005e2000c101508 */
[----:B------:R-:W-:Y:S01]  /*2830*/  LEA.HI.X.SX32 R27, R35, R22, 0x1, P2 ;  /* 0x00000016231b7211 */ /* 0x000fe200010f0eff */
[----:B------:R-:W-:Y:S01]  /*2840*/  IMAD R35, R21, 0x4, R37 ;  /* 0x0000000415237824 */ /* 0x000fe200078e0225 */
[----:B-1----:R-:W-:-:S02]  /*2850*/  LEA R32, P5, R37, R0, 0x1 ;  /* 0x0000000025207211 */ /* 0x002fc400078a08ff */
[----:B------:R-:W-:Y:S01]  /*2860*/  ISETP.LT.AND P2, PT, R50, UR15, !P0 ;  /* 0x0000000f32007c0c */ /* 0x000fe2000c741270 */
[----:B------:R1:W-:Y:S01]  /*2870*/  @P4 STG.E.U16 desc[UR8][R26.64], R7 ;  /* 0x000000071a004986 */ /* 0x0003e2000c101508 */
[----:B0-----:R-:W-:Y:S02]  /*2880*/  LEA R28, P4, R35, R0, 0x1 ;  /* 0x00000000231c7211 */ /* 0x001fe400078808ff */
[-C--:B------:R-:W-:Y:S01]  /*2890*/  LEA.HI.X.SX32 R33, R37, R22.reuse, 0x1, P5 ;  /* 0x0000001625217211 */ /* 0x080fe200028f0eff */
[----:B------:R-:W-:Y:S01]  /*28a0*/  IMAD R37, R21, 0x4, R35 ;  /* 0x0000000415257824 */ /* 0x000fe200078e0223 */
[----:B------:R-:W-:Y:S02]  /*28b0*/  ISETP.LT.AND P5, PT, R49, UR15, !P0 ;  /* 0x0000000f31007c0c */ /* 0x000fe4000c7a1270 */
[----:B------:R-:W-:Y:S01]  /*28c0*/  LEA.HI.X.SX32 R29, R35, R22, 0x1, P4 ;  /* 0x00000016231d7211 */ /* 0x000fe200020f0eff */
[----:B------:R0:W-:Y:S01]  /*28d0*/  @P6 STG.E.U16 desc[UR8][R32.64], R9 ;  /* 0x0000000920006986 */ /* 0x0001e2000c101508 */
[----:B------:R-:W-:Y:S01]  /*28e0*/  ISETP.LT.AND P4, PT, R25, UR15, !P0 ;  /* 0x0000000f19007c0c */ /* 0x000fe2000c781270 */
[----:B------:R-:W-:Y:S01]  /*28f0*/  IMAD R25, R21, 0x4, R37 ;  /* 0x0000000415197824 */ /* 0x000fe200078e0225 */
[----:B--2---:R-:W-:Y:S01]  /*2900*/  LEA R30, P6, R37, R0, 0x1 ;  /* 0x00000000251e7211 */ /* 0x004fe200078c08ff */
[----:B------:R2:W-:Y:S01]  /*2910*/  @P2 STG.E.U16 desc[UR8][R28.64], R15 ;  /* 0x0000000f1c002986 */ /* 0x0005e2000c101508 */
[----:B------:R-:W-:Y:S01]  /*2920*/  ISETP.LT.AND P2, PT, R24, UR15, !P0 ;  /* 0x0000000f18007c0c */ /* 0x000fe2000c741270 */
[----:B-1----:R-:W-:Y:S01]  /*2930*/  IMAD R27, R21, 0x4, R25 ;  /* 0x00000004151b7824 */ /* 0x002fe200078e0219 */
[----:B------:R-:W-:-:S02]  /*2940*/  LEA.HI.X.SX32 R31, R37, R22, 0x1, P6 ;  /* 0x00000016251f7211 */ /* 0x000fc400030f0eff */
[----:B------:R-:W-:Y:S02]  /*2950*/  LEA R24, P6, R25, R0, 0x1 ;  /* 0x0000000019187211 */ /* 0x000fe400078c08ff */
[----:B------:R-:W-:Y:S01]  /*2960*/  PRMT R2, R13, 0x7632, R2 ;  /* 0x000076320d027816 */ /* 0x000fe20000000002 */
[----:B0-----:R-:W-:Y:S01]  /*2970*/  IMAD R33, R21, 0x4, R27 ;  /* 0x0000000415217824 */ /* 0x001fe200078e021b */
[----:B------:R0:W-:Y:S01]  /*2980*/  @P5 STG.E.U16 desc[UR8][R30.64], R17 ;  /* 0x000000111e005986 */ /* 0x0001e2000c101508 */
[----:B------:R-:W-:Y:S02]  /*2990*/  ISETP.LT.AND P5, PT, R23, UR15, !P0 ;  /* 0x0000000f17007c0c */ /* 0x000fe4000c7a1270 */
[----:B------:R-:W-:Y:S01]  /*29a0*/  IMAD R23, R21, 0x4, R33 ;  /* 0x0000000415177824 */ /* 0x000fe200078e0221 */
[----:B------:R-:W-:Y:S02]  /*29b0*/  LEA.HI.X.SX32 R25, R25, R22, 0x1, P6 ;  /* 0x0000001619197211 */ /* 0x000fe400030f0eff */
[-C--:B------:R-:W-:Y:S01]  /*29c0*/  LEA R12, P6, R27, R0.reuse, 0x1 ;  /* 0x000000001b0c7211 */ /* 0x080fe200078c08ff */
[----:B--2---:R-:W-:Y:S01]  /*29d0*/  IMAD R29, R21, 0x4, R23 ;  /* 0x00000004151d7824 */ /* 0x004fe200078e0217 */
[----:B------:R-:W-:Y:S01]  /*29e0*/  PRMT R6, R11, 0x7632, R6 ;  /* 0x000076320b067816 */ /* 0x000fe20000000006 */
[----:B------:R1:W-:Y:S01]  /*29f0*/  @P2 STG.E.U16 desc[UR8][R24.64], R2 ;  /* 0x0000000218002986 */ /* 0x0003e2000c101508 */
[----:B------:R-:W-:Y:S01]  /*2a00*/  LEA R10, P2, R33, R0, 0x1 ;  /* 0x00000000210a7211 */ /* 0x000fe200078408ff */
[----:B0-----:R-:W-:Y:S01]  /*2a10*/  IMAD R31, R21, 0x4, R29 ;  /* 0x00000004151f7824 */ /* 0x001fe200078e021d */
[----:B------:R-:W-:-:S02]  /*2a20*/  LEA.HI.X.SX32 R13, R27, R22, 0x1, P6 ;  /* 0x000000161b0d7211 */ /* 0x000fc400030f0eff */
[----:B------:R-:W-:Y:S01]  /*2a30*/  LEA.HI.X.SX32 R11, R33, R22, 0x1, P2 ;  /* 0x00000016210b7211 */ /* 0x000fe200010f0eff */
[----:B------:R-:W-:Y:S01]  /*2a40*/  IMAD R33, R21, 0x4, R31 ;  /* 0x0000000415217824 */ /* 0x000fe200078e021f */
[-C--:B------:R-:W-:Y:S01]  /*2a50*/  LEA R28, P6, R29, R0.reuse, 0x1 ;  /* 0x000000001d1c7211 */ /* 0x080fe200078c08ff */
[----:B------:R0:W-:Y:S01]  /*2a60*/  @P4 STG.E.U16 desc[UR8][R12.64], R6 ;  /* 0x000000060c004986 */ /* 0x0001e2000c101508 */
[----:B------:R-:W-:Y:S01]  /*2a70*/  LEA R26, P4, R23, R0, 0x1 ;  /* 0x00000000171a7211 */ /* 0x000fe200078808ff */
[----:B------:R-:W-:Y:S01]  /*2a80*/  IMAD R21, R21, 0x4, R33 ;  /* 0x0000000415157824 */ /* 0x000fe200078e0221 */
[----:B------:R-:W-:Y:S02]  /*2a90*/  ISETP.LT.AND P3, PT, R36, UR15, !P0 ;  /* 0x0000000f24007c0c */ /* 0x000fe4000c761270 */
[----:B------:R-:W-:Y:S02]  /*2aa0*/  LEA.HI.X.SX32 R27, R23, R22, 0x1, P4 ;  /* 0x00000016171b7211 */ /* 0x000fe400020f0eff */
[----:B------:R-:W-:-:S02]  /*2ab0*/  ISETP.LT.AND P4, PT, R20, UR15, !P0 ;  /* 0x0000000f14007c0c */ /* 0x000fc4000c781270 */
[----:B------:R-:W-:Y:S02]  /*2ac0*/  LEA.HI.X.SX32 R29, R29, R22, 0x1, P6 ;  /* 0x000000161d1d7211 */ /* 0x000fe400030f0eff */
[-C--:B-1----:R-:W-:Y:S02]  /*2ad0*/  LEA R24, P6, R31, R0.reuse, 0x1 ;  /* 0x000000001f187211 */ /* 0x082fe400078c08ff */
[----:B0-----:R-:W-:Y:S02]  /*2ae0*/  LEA R12, P2, R33, R0, 0x1 ;  /* 0x00000000210c7211 */ /* 0x001fe400078408ff */
[----:B------:R-:W-:Y:S02]  /*2af0*/  PRMT R5, R3, 0x7632, R5 ;  /* 0x0000763203057816 */ /* 0x000fe40000000005 */
[----:B------:R-:W-:Y:S02]  /*2b00*/  LEA.HI.X.SX32 R13, R33, R22, 0x1, P2 ;  /* 0x00000016210d7211 */ /* 0x000fe400010f0eff */
[----:B------:R-:W-:Y:S01]  /*2b10*/  ISETP.LT.AND P2, PT, R18, UR15, !P0 ;  /* 0x0000000f12007c0c */ /* 0x000fe2000c741270 */
[----:B------:R0:W-:Y:S01]  /*2b20*/  @P5 STG.E.U16 desc[UR8][R10.64], R5 ;  /* 0x000000050a005986 */ /* 0x0001e2000c101508 */
[----:B------:R-:W-:-:S02]  /*2b30*/  ISETP.LT.AND P0, PT, R19, UR15, !P0 ;  /* 0x0000000f13007c0c */ /* 0x000fc4000c701270 */
[----:B------:R-:W-:Y:S02]  /*2b40*/  LEA.HI.X.SX32 R25, R31, R22, 0x1, P6 ;  /* 0x000000161f197211 */ /* 0x000fe400030f0eff */
[----:B------:R-:W-:Y:S02]  /*2b50*/  LEA R20, P6, R21, R0, 0x1 ;  /* 0x0000000015147211 */ /* 0x000fe400078c08ff */
[----:B------:R-:W-:Y:S02]  /*2b60*/  PRMT R0, R5, 0x7632, R0 ;  /* 0x0000763205007816 */ /* 0x000fe40000000000 */
[----:B------:R-:W-:Y:S02]  /*2b70*/  PRMT R14, R7, 0x7632, R14 ;  /* 0x00007632070e7816 */ /* 0x000fe4000000000e */
[----:B------:R-:W-:Y:S01]  /*2b80*/  PRMT R9, R9, 0x7632, R9 ;  /* 0x0000763209097816 */ /* 0x000fe20000000009 */
[----:B------:R0:W-:Y:S01]  /*2b90*/  @P4 STG.E.U16 desc[UR8][R26.64], R0 ;  /* 0x000000001a004986 */ /* 0x0001e2000c101508 */
[----:B------:R-:W-:-:S02]  /*2ba0*/  PRMT R6, R15, 0x7632, R6 ;  /* 0x000076320f067816 */ /* 0x000fc40000000006 */
[----:B------:R-:W-:Y:S01]  /*2bb0*/  LEA.HI.X.SX32 R21, R21, R22, 0x1, P6 ;  /* 0x0000001615157211 */ /* 0x000fe200030f0eff */
[----:B------:R0:W-:Y:S04]  /*2bc0*/  @P3 STG.E.U16 desc[UR8][R28.64], R14 ;  /* 0x0000000e1c003986 */ /* 0x0001e8000c101508 */
[----:B------:R0:W-:Y:S04]  /*2bd0*/  @P2 STG.E.U16 desc[UR8][R24.64], R9 ;  /* 0x0000000918002986 */ /* 0x0001e8000c101508 */
[----:B------:R0:W-:Y:S01]  /*2be0*/  @P1 STG.E.U16 desc[UR8][R12.64], R6 ;  /* 0x000000060c001986 */ /* 0x0001e2000c101508 */
[----:B------:R-:W-:Y:S05]  /*2bf0*/  @!P0 EXIT ;  /* 0x000000000000894d */ /* 0x000fea0003800000 */
[----:B0-----:R-:W-:-:S05]  /*2c00*/  PRMT R10, R17, 0x7632, R10 ;  /* 0x00007632110a7816 */ /* 0x001fca000000000a */
[----:B------:R-:W-:Y:S01]  /*2c10*/  STG.E.U16 desc[UR8][R20.64], R10 ;  /* 0x0000000a14007986 */ /* 0x000fe2000c101508 */
[----:B------:R-:W-:Y:S05]  /*2c20*/  EXIT ;  /* 0x000000000000794d */ /* 0x000fea0003800000 */
.L_x_3:
[----:B------:R-:W-:-:S00]  /*2c30*/  BRA `(.L_x_3) ;  /* 0xfffffffc00fc7947 */ /* 0x000fc0000383ffff */
[----:B------:R-:W-:-:S00]  /*2c40*/  NOP ;  /* 0x0000000000007918 */ /* 0x000fc00000000000 */
        /* <DEDUP_REMOVED lines=11> */
.L_x_4:


//--------------------- .nv.shared.matmul_kernel  --------------------------
	.section	.nv.shared.matmul_kernel,"aw",@nobits
	.sectionflags	@""
	.align	16
	.zero		1024


//--------------------- .nv.shared.reserved.0     --------------------------
	.section	.nv.shared.reserved.0,"aw",@nobits
	.weak		__nv_reservedSMEM_offset_0_alias
	.size		__nv_reservedSMEM_offset_0_alias, 0, 64
	.other		__nv_reservedSMEM_offset_0_alias,@"STO_CUDA_RESERVED_SHARED STV_DEFAULT"
__nv_reservedSMEM_offset_0_alias:
	.zero		0
	.zero		64


//--------------------- .nv.constant0.matmul_kernel --------------------------
	.section	.nv.constant0.matmul_kernel,"a",@progbits
	.sectionflags	@""
	.align	4
.nv.constant0.matmul_kernel:
	.zero		976


//--------------------- SYMBOLS --------------------------

	.type		.nv.reservedSmem.offset0,@object
	.size		.nv.reservedSmem.offset0,0x4
	.type		.nv.reservedSmem.cap,@object
	.size		.nv.reservedSmem.cap,0x4
